//
// Generated by NVIDIA NVVM Compiler
//
// Compiler Build ID: CL-36424714
// Cuda compilation tools, release 13.0, V13.0.88
// Based on NVVM 20.0.0
//

.version 9.0
.target sm_100
.address_size 64

	// .globl	_Z25layerNorm_backward_kernelPfS_S_PKfS1_S1_S1_S1_j
.global .align 1 .b8 _ZN34_INTERNAL_f6240634_4_k_cu_36828e254cuda3std3__436_GLOBAL__N__f6240634_4_k_cu_36828e256ignoreE[1];
.global .align 1 .b8 _ZN34_INTERNAL_f6240634_4_k_cu_36828e254cuda3std3__45__cpo5beginE[1];
.global .align 1 .b8 _ZN34_INTERNAL_f6240634_4_k_cu_36828e254cuda3std3__45__cpo3endE[1];
.global .align 1 .b8 _ZN34_INTERNAL_f6240634_4_k_cu_36828e254cuda3std3__45__cpo6cbeginE[1];
.global .align 1 .b8 _ZN34_INTERNAL_f6240634_4_k_cu_36828e254cuda3std3__45__cpo4cendE[1];
.global .align 1 .b8 _ZN34_INTERNAL_f6240634_4_k_cu_36828e254cuda3std3__419piecewise_constructE[1];
.global .align 1 .b8 _ZN34_INTERNAL_f6240634_4_k_cu_36828e254cuda3std3__48in_placeE[1];
.global .align 1 .b8 _ZN34_INTERNAL_f6240634_4_k_cu_36828e254cuda3std6ranges3__45__cpo4swapE[1];
.global .align 1 .b8 _ZN34_INTERNAL_f6240634_4_k_cu_36828e254cuda3std6ranges3__45__cpo9iter_moveE[1];
.global .align 1 .b8 _ZN34_INTERNAL_f6240634_4_k_cu_36828e254cuda3std6ranges3__45__cpo7advanceE[1];
.extern .shared .align 16 .b8 shared[];

.visible .entry _Z25layerNorm_backward_kernelPfS_S_PKfS1_S1_S1_S1_j(
	.param .u64 .ptr .align 1 _Z25layerNorm_backward_kernelPfS_S_PKfS1_S1_S1_S1_j_param_0,
	.param .u64 .ptr .align 1 _Z25layerNorm_backward_kernelPfS_S_PKfS1_S1_S1_S1_j_param_1,
	.param .u64 .ptr .align 1 _Z25layerNorm_backward_kernelPfS_S_PKfS1_S1_S1_S1_j_param_2,
	.param .u64 .ptr .align 1 _Z25layerNorm_backward_kernelPfS_S_PKfS1_S1_S1_S1_j_param_3,
	.param .u64 .ptr .align 1 _Z25layerNorm_backward_kernelPfS_S_PKfS1_S1_S1_S1_j_param_4,
	.param .u64 .ptr .align 1 _Z25layerNorm_backward_kernelPfS_S_PKfS1_S1_S1_S1_j_param_5,
	.param .u64 .ptr .align 1 _Z25layerNorm_backward_kernelPfS_S_PKfS1_S1_S1_S1_j_param_6,
	.param .u64 .ptr .align 1 _Z25layerNorm_backward_kernelPfS_S_PKfS1_S1_S1_S1_j_param_7,
	.param .u32 _Z25layerNorm_backward_kernelPfS_S_PKfS1_S1_S1_S1_j_param_8
)
{
	.reg .pred 	%p<28>;
	.reg .b32 	%r<108>;
	.reg .b32 	%f<263>;
	.reg .b64 	%rd<95>;

	ld.param.u64 	%rd42, [_Z25layerNorm_backward_kernelPfS_S_PKfS1_S1_S1_S1_j_param_0];
	ld.param.u64 	%rd43, [_Z25layerNorm_backward_kernelPfS_S_PKfS1_S1_S1_S1_j_param_3];
	ld.param.u64 	%rd40, [_Z25layerNorm_backward_kernelPfS_S_PKfS1_S1_S1_S1_j_param_4];
	ld.param.u64 	%rd41, [_Z25layerNorm_backward_kernelPfS_S_PKfS1_S1_S1_S1_j_param_5];
	ld.param.u64 	%rd44, [_Z25layerNorm_backward_kernelPfS_S_PKfS1_S1_S1_S1_j_param_6];
	ld.param.u64 	%rd45, [_Z25layerNorm_backward_kernelPfS_S_PKfS1_S1_S1_S1_j_param_7];
	ld.param.u32 	%r38, [_Z25layerNorm_backward_kernelPfS_S_PKfS1_S1_S1_S1_j_param_8];
	cvta.to.global.u64 	%rd1, %rd42;
	cvta.to.global.u64 	%rd2, %rd45;
	cvta.to.global.u64 	%rd3, %rd43;
	cvta.to.global.u64 	%rd4, %rd44;
	mov.u32 	%r39, %ctaid.x;
	mov.u32 	%r107, %tid.x;
	and.b32  	%r106, %r107, 31;
	shr.u32 	%r40, %r107, 5;
	mov.u32 	%r3, %ntid.x;
	shr.u32 	%r41, %r3, 5;
	mad.lo.s32 	%r42, %r41, %r39, %r40;
	mul.lo.s32 	%r43, %r38, %r42;
	cvt.u64.u32 	%rd5, %r43;
	shl.b32 	%r44, %r38, 2;
	mov.u32 	%r45, shared;
	add.s32 	%r4, %r45, %r44;
	setp.ge.u32 	%p1, %r107, %r38;
	@%p1 bra 	$L__BB0_3;
	mov.u32 	%r96, %r107;
$L__BB0_2:
	shl.b32 	%r46, %r96, 2;
	add.s32 	%r48, %r45, %r46;
	mov.b32 	%r49, 0;
	st.shared.u32 	[%r48], %r49;
	add.s32 	%r50, %r4, %r46;
	st.shared.u32 	[%r50], %r49;
	add.s32 	%r96, %r96, %r3;
	setp.lt.u32 	%p2, %r96, %r38;
	@%p2 bra 	$L__BB0_2;
$L__BB0_3:
	bar.sync 	0;
	cvta.to.global.u64 	%rd46, %rd40;
	shl.b64 	%rd47, %rd5, 2;
	add.s64 	%rd48, %rd46, %rd47;
	ld.global.f32 	%f1, [%rd48];
	cvta.to.global.u64 	%rd49, %rd41;
	add.s64 	%rd50, %rd49, %rd47;
	ld.global.f32 	%f2, [%rd50];
	setp.ge.u32 	%p3, %r106, %r38;
	mov.f32 	%f261, 0f00000000;
	mov.f32 	%f262, %f261;
	@%p3 bra 	$L__BB0_15;
	not.b32 	%r51, %r106;
	add.s32 	%r7, %r38, %r51;
	shr.u32 	%r52, %r7, 5;
	add.s32 	%r8, %r52, 1;
	and.b32  	%r9, %r8, 7;
	setp.lt.u32 	%p4, %r7, 224;
	mov.f32 	%f262, 0f00000000;
	mov.u32 	%r101, %r106;
	mov.f32 	%f261, %f262;
	@%p4 bra 	$L__BB0_7;
	and.b32  	%r53, %r8, 268435448;
	neg.s32 	%r100, %r53;
	and.b32  	%r54, %r107, 31;
	mul.wide.u32 	%rd52, %r54, 4;
	add.s64 	%rd53, %rd47, %rd52;
	add.s64 	%rd54, %rd53, 512;
	add.s64 	%rd89, %rd3, %rd54;
	add.s64 	%rd55, %rd52, %rd2;
	add.s64 	%rd88, %rd55, 512;
	add.s64 	%rd87, %rd4, %rd54;
	mov.f32 	%f262, 0f00000000;
	mov.u32 	%r101, %r106;
$L__BB0_6:
	.pragma "nounroll";
	ld.global.f32 	%f33, [%rd89+-512];
	ld.global.f32 	%f34, [%rd88+-512];
	mul.f32 	%f35, %f33, %f34;
	add.f32 	%f36, %f261, %f35;
	ld.global.f32 	%f37, [%rd87+-512];
	sub.f32 	%f38, %f37, %f1;
	mul.f32 	%f39, %f35, %f38;
	div.rn.f32 	%f40, %f39, %f2;
	add.f32 	%f41, %f262, %f40;
	ld.global.f32 	%f42, [%rd89+-384];
	ld.global.f32 	%f43, [%rd88+-384];
	mul.f32 	%f44, %f42, %f43;
	add.f32 	%f45, %f36, %f44;
	ld.global.f32 	%f46, [%rd87+-384];
	sub.f32 	%f47, %f46, %f1;
	mul.f32 	%f48, %f44, %f47;
	div.rn.f32 	%f49, %f48, %f2;
	add.f32 	%f50, %f41, %f49;
	ld.global.f32 	%f51, [%rd89+-256];
	ld.global.f32 	%f52, [%rd88+-256];
	mul.f32 	%f53, %f51, %f52;
	add.f32 	%f54, %f45, %f53;
	ld.global.f32 	%f55, [%rd87+-256];
	sub.f32 	%f56, %f55, %f1;
	mul.f32 	%f57, %f53, %f56;
	div.rn.f32 	%f58, %f57, %f2;
	add.f32 	%f59, %f50, %f58;
	ld.global.f32 	%f60, [%rd89+-128];
	ld.global.f32 	%f61, [%rd88+-128];
	mul.f32 	%f62, %f60, %f61;
	add.f32 	%f63, %f54, %f62;
	ld.global.f32 	%f64, [%rd87+-128];
	sub.f32 	%f65, %f64, %f1;
	mul.f32 	%f66, %f62, %f65;
	div.rn.f32 	%f67, %f66, %f2;
	add.f32 	%f68, %f59, %f67;
	ld.global.f32 	%f69, [%rd89];
	ld.global.f32 	%f70, [%rd88];
	mul.f32 	%f71, %f69, %f70;
	add.f32 	%f72, %f63, %f71;
	ld.global.f32 	%f73, [%rd87];
	sub.f32 	%f74, %f73, %f1;
	mul.f32 	%f75, %f71, %f74;
	div.rn.f32 	%f76, %f75, %f2;
	add.f32 	%f77, %f68, %f76;
	ld.global.f32 	%f78, [%rd89+128];
	ld.global.f32 	%f79, [%rd88+128];
	mul.f32 	%f80, %f78, %f79;
	add.f32 	%f81, %f72, %f80;
	ld.global.f32 	%f82, [%rd87+128];
	sub.f32 	%f83, %f82, %f1;
	mul.f32 	%f84, %f80, %f83;
	div.rn.f32 	%f85, %f84, %f2;
	add.f32 	%f86, %f77, %f85;
	ld.global.f32 	%f87, [%rd89+256];
	ld.global.f32 	%f88, [%rd88+256];
	mul.f32 	%f89, %f87, %f88;
	add.f32 	%f90, %f81, %f89;
	ld.global.f32 	%f91, [%rd87+256];
	sub.f32 	%f92, %f91, %f1;
	mul.f32 	%f93, %f89, %f92;
	div.rn.f32 	%f94, %f93, %f2;
	add.f32 	%f95, %f86, %f94;
	ld.global.f32 	%f96, [%rd89+384];
	ld.global.f32 	%f97, [%rd88+384];
	mul.f32 	%f98, %f96, %f97;
	add.f32 	%f261, %f90, %f98;
	ld.global.f32 	%f99, [%rd87+384];
	sub.f32 	%f100, %f99, %f1;
	mul.f32 	%f101, %f98, %f100;
	div.rn.f32 	%f102, %f101, %f2;
	add.f32 	%f262, %f95, %f102;
	add.s32 	%r101, %r101, 256;
	add.s32 	%r100, %r100, 8;
	add.s64 	%rd89, %rd89, 1024;
	add.s64 	%rd88, %rd88, 1024;
	add.s64 	%rd87, %rd87, 1024;
	setp.eq.s32 	%p5, %r100, 0;
	@%p5 bra 	$L__BB0_7;
	bra.uni 	$L__BB0_6;
$L__BB0_7:
	setp.eq.s32 	%p6, %r9, 0;
	@%p6 bra 	$L__BB0_15;
	shl.b64 	%rd56, %rd5, 2;
	add.s64 	%rd9, %rd3, %rd56;
	add.s64 	%rd10, %rd4, %rd56;
	setp.lt.u32 	%p7, %r9, 4;
	@%p7 bra 	$L__BB0_10;
	mul.wide.u32 	%rd57, %r101, 4;
	add.s64 	%rd58, %rd9, %rd57;
	ld.global.f32 	%f104, [%rd58];
	add.s64 	%rd59, %rd2, %rd57;
	ld.global.f32 	%f105, [%rd59];
	mul.f32 	%f106, %f104, %f105;
	add.f32 	%f107, %f261, %f106;
	add.s64 	%rd60, %rd10, %rd57;
	ld.global.f32 	%f108, [%rd60];
	sub.f32 	%f109, %f108, %f1;
	mul.f32 	%f110, %f106, %f109;
	div.rn.f32 	%f111, %f110, %f2;
	add.f32 	%f112, %f262, %f111;
	ld.global.f32 	%f113, [%rd58+128];
	ld.global.f32 	%f114, [%rd59+128];
	mul.f32 	%f115, %f113, %f114;
	add.f32 	%f116, %f107, %f115;
	ld.global.f32 	%f117, [%rd60+128];
	sub.f32 	%f118, %f117, %f1;
	mul.f32 	%f119, %f115, %f118;
	div.rn.f32 	%f120, %f119, %f2;
	add.f32 	%f121, %f112, %f120;
	ld.global.f32 	%f122, [%rd58+256];
	ld.global.f32 	%f123, [%rd59+256];
	mul.f32 	%f124, %f122, %f123;
	add.f32 	%f125, %f116, %f124;
	ld.global.f32 	%f126, [%rd60+256];
	sub.f32 	%f127, %f126, %f1;
	mul.f32 	%f128, %f124, %f127;
	div.rn.f32 	%f129, %f128, %f2;
	add.f32 	%f130, %f121, %f129;
	ld.global.f32 	%f131, [%rd58+384];
	ld.global.f32 	%f132, [%rd59+384];
	mul.f32 	%f133, %f131, %f132;
	add.f32 	%f261, %f125, %f133;
	ld.global.f32 	%f134, [%rd60+384];
	sub.f32 	%f135, %f134, %f1;
	mul.f32 	%f136, %f133, %f135;
	div.rn.f32 	%f137, %f136, %f2;
	add.f32 	%f262, %f130, %f137;
	add.s32 	%r101, %r101, 128;
$L__BB0_10:
	and.b32  	%r55, %r8, 3;
	setp.eq.s32 	%p8, %r55, 0;
	@%p8 bra 	$L__BB0_15;
	setp.eq.s32 	%p9, %r55, 1;
	@%p9 bra 	$L__BB0_13;
	mul.wide.u32 	%rd61, %r101, 4;
	add.s64 	%rd62, %rd9, %rd61;
	ld.global.f32 	%f139, [%rd62];
	add.s64 	%rd63, %rd2, %rd61;
	ld.global.f32 	%f140, [%rd63];
	mul.f32 	%f141, %f139, %f140;
	add.f32 	%f142, %f261, %f141;
	add.s64 	%rd64, %rd10, %rd61;
	ld.global.f32 	%f143, [%rd64];
	sub.f32 	%f144, %f143, %f1;
	mul.f32 	%f145, %f141, %f144;
	div.rn.f32 	%f146, %f145, %f2;
	add.f32 	%f147, %f262, %f146;
	ld.global.f32 	%f148, [%rd62+128];
	ld.global.f32 	%f149, [%rd63+128];
	mul.f32 	%f150, %f148, %f149;
	add.f32 	%f261, %f142, %f150;
	ld.global.f32 	%f151, [%rd64+128];
	sub.f32 	%f152, %f151, %f1;
	mul.f32 	%f153, %f150, %f152;
	div.rn.f32 	%f154, %f153, %f2;
	add.f32 	%f262, %f147, %f154;
	add.s32 	%r101, %r101, 64;
$L__BB0_13:
	and.b32  	%r56, %r7, 32;
	setp.ne.s32 	%p10, %r56, 0;
	@%p10 bra 	$L__BB0_15;
	mul.wide.u32 	%rd65, %r101, 4;
	add.s64 	%rd66, %rd9, %rd65;
	ld.global.f32 	%f155, [%rd66];
	add.s64 	%rd67, %rd2, %rd65;
	ld.global.f32 	%f156, [%rd67];
	mul.f32 	%f157, %f155, %f156;
	add.f32 	%f261, %f261, %f157;
	add.s64 	%rd68, %rd10, %rd65;
	ld.global.f32 	%f158, [%rd68];
	sub.f32 	%f159, %f158, %f1;
	mul.f32 	%f160, %f157, %f159;
	div.rn.f32 	%f161, %f160, %f2;
	add.f32 	%f262, %f262, %f161;
$L__BB0_15:
	setp.ge.u32 	%p11, %r106, %r38;
	mov.b32 	%r57, %f261;
	shfl.sync.bfly.b32	%r58|%p12, %r57, 16, 31, -1;
	mov.b32 	%f162, %r58;
	add.f32 	%f163, %f261, %f162;
	mov.b32 	%r59, %f163;
	shfl.sync.bfly.b32	%r60|%p13, %r59, 8, 31, -1;
	mov.b32 	%f164, %r60;
	add.f32 	%f165, %f163, %f164;
	mov.b32 	%r61, %f165;
	shfl.sync.bfly.b32	%r62|%p14, %r61, 4, 31, -1;
	mov.b32 	%f166, %r62;
	add.f32 	%f167, %f165, %f166;
	mov.b32 	%r63, %f167;
	shfl.sync.bfly.b32	%r64|%p15, %r63, 2, 31, -1;
	mov.b32 	%f168, %r64;
	add.f32 	%f169, %f167, %f168;
	mov.b32 	%r65, %f169;
	shfl.sync.bfly.b32	%r66|%p16, %r65, 1, 31, -1;
	mov.b32 	%f170, %r66;
	add.f32 	%f171, %f169, %f170;
	cvt.rn.f32.u32 	%f172, %r38;
	div.rn.f32 	%f27, %f171, %f172;
	mov.b32 	%r67, %f262;
	shfl.sync.bfly.b32	%r68|%p17, %r67, 16, 31, -1;
	mov.b32 	%f173, %r68;
	add.f32 	%f174, %f262, %f173;
	mov.b32 	%r69, %f174;
	shfl.sync.bfly.b32	%r70|%p18, %r69, 8, 31, -1;
	mov.b32 	%f175, %r70;
	add.f32 	%f176, %f174, %f175;
	mov.b32 	%r71, %f176;
	shfl.sync.bfly.b32	%r72|%p19, %r71, 4, 31, -1;
	mov.b32 	%f177, %r72;
	add.f32 	%f178, %f176, %f177;
	mov.b32 	%r73, %f178;
	shfl.sync.bfly.b32	%r74|%p20, %r73, 2, 31, -1;
	mov.b32 	%f179, %r74;
	add.f32 	%f180, %f178, %f179;
	mov.b32 	%r75, %f180;
	shfl.sync.bfly.b32	%r76|%p21, %r75, 1, 31, -1;
	mov.b32 	%f181, %r76;
	add.f32 	%f182, %f180, %f181;
	div.rn.f32 	%f28, %f182, %f172;
	@%p11 bra 	$L__BB0_22;
	not.b32 	%r77, %r106;
	add.s32 	%r20, %r38, %r77;
	and.b32  	%r78, %r20, 96;
	setp.eq.s32 	%p22, %r78, 96;
	@%p22 bra 	$L__BB0_19;
	shr.u32 	%r79, %r20, 5;
	add.s32 	%r80, %r79, 1;
	and.b32  	%r81, %r80, 3;
	shl.b32 	%r21, %r38, 2;
	shl.b32 	%r82, %r106, 2;
	mov.u32 	%r83, shared;
	add.s32 	%r103, %r83, %r82;
	cvt.u64.u32 	%rd69, %r107;
	and.b64  	%rd70, %rd69, 31;
	add.s64 	%rd71, %rd5, %rd70;
	shl.b64 	%rd72, %rd71, 2;
	add.s64 	%rd93, %rd1, %rd72;
	and.b32  	%r84, %r107, 31;
	mul.wide.u32 	%rd73, %r84, 4;
	add.s64 	%rd92, %rd2, %rd73;
	shl.b64 	%rd74, %rd5, 2;
	add.s64 	%rd75, %rd74, %rd73;
	add.s64 	%rd91, %rd3, %rd75;
	add.s64 	%rd90, %rd4, %rd75;
	neg.s32 	%r102, %r81;
	shl.b32 	%r85, %r80, 5;
	and.b32  	%r86, %r85, 96;
	or.b32  	%r106, %r86, %r106;
$L__BB0_18:
	.pragma "nounroll";
	ld.global.f32 	%f183, [%rd90];
	sub.f32 	%f184, %f183, %f1;
	div.rn.f32 	%f185, %f184, %f2;
	ld.global.f32 	%f186, [%rd91];
	mul.f32 	%f187, %f186, %f185;
	atom.shared.add.f32 	%f188, [%r103], %f187;
	add.s32 	%r87, %r103, %r21;
	atom.shared.add.f32 	%f189, [%r87], %f186;
	ld.global.f32 	%f190, [%rd92];
	mul.f32 	%f191, %f186, %f190;
	fma.rn.f32 	%f192, %f28, %f185, %f27;
	sub.f32 	%f193, %f191, %f192;
	div.rn.f32 	%f194, %f193, %f2;
	st.global.f32 	[%rd93], %f194;
	add.s32 	%r103, %r103, 128;
	add.s64 	%rd93, %rd93, 128;
	add.s64 	%rd92, %rd92, 128;
	add.s64 	%rd91, %rd91, 128;
	add.s64 	%rd90, %rd90, 128;
	add.s32 	%r102, %r102, 1;
	setp.ne.s32 	%p23, %r102, 0;
	@%p23 bra 	$L__BB0_18;
$L__BB0_19:
	setp.lt.u32 	%p24, %r20, 96;
	@%p24 bra 	$L__BB0_22;
	shl.b64 	%rd76, %rd5, 2;
	add.s64 	%rd77, %rd76, 256;
	add.s64 	%rd29, %rd4, %rd77;
	mul.wide.u32 	%rd94, %r106, 4;
	add.s64 	%rd31, %rd3, %rd77;
	shl.b32 	%r30, %r38, 2;
	shl.b32 	%r88, %r106, 2;
	mov.u32 	%r89, shared;
	add.s32 	%r90, %r88, %r89;
	add.s32 	%r105, %r90, 256;
	add.s64 	%rd32, %rd2, 256;
	add.s64 	%rd33, %rd1, %rd77;
$L__BB0_21:
	add.s64 	%rd78, %rd29, %rd94;
	ld.global.f32 	%f195, [%rd78+-256];
	sub.f32 	%f196, %f195, %f1;
	div.rn.f32 	%f197, %f196, %f2;
	add.s64 	%rd79, %rd31, %rd94;
	ld.global.f32 	%f198, [%rd79+-256];
	mul.f32 	%f199, %f198, %f197;
	atom.shared.add.f32 	%f200, [%r105+-256], %f199;
	add.s32 	%r91, %r105, %r30;
	atom.shared.add.f32 	%f201, [%r91+-256], %f198;
	add.s64 	%rd80, %rd32, %rd94;
	ld.global.f32 	%f202, [%rd80+-256];
	mul.f32 	%f203, %f198, %f202;
	fma.rn.f32 	%f204, %f28, %f197, %f27;
	sub.f32 	%f205, %f203, %f204;
	div.rn.f32 	%f206, %f205, %f2;
	add.s64 	%rd81, %rd33, %rd94;
	st.global.f32 	[%rd81+-256], %f206;
	ld.global.f32 	%f207, [%rd78+-128];
	sub.f32 	%f208, %f207, %f1;
	div.rn.f32 	%f209, %f208, %f2;
	ld.global.f32 	%f210, [%rd79+-128];
	mul.f32 	%f211, %f210, %f209;
	atom.shared.add.f32 	%f212, [%r105+-128], %f211;
	atom.shared.add.f32 	%f213, [%r91+-128], %f210;
	ld.global.f32 	%f214, [%rd80+-128];
	mul.f32 	%f215, %f210, %f214;
	fma.rn.f32 	%f216, %f28, %f209, %f27;
	sub.f32 	%f217, %f215, %f216;
	div.rn.f32 	%f218, %f217, %f2;
	st.global.f32 	[%rd81+-128], %f218;
	ld.global.f32 	%f219, [%rd78];
	sub.f32 	%f220, %f219, %f1;
	div.rn.f32 	%f221, %f220, %f2;
	ld.global.f32 	%f222, [%rd79];
	mul.f32 	%f223, %f222, %f221;
	atom.shared.add.f32 	%f224, [%r105], %f223;
	atom.shared.add.f32 	%f225, [%r91], %f222;
	ld.global.f32 	%f226, [%rd80];
	mul.f32 	%f227, %f222, %f226;
	fma.rn.f32 	%f228, %f28, %f221, %f27;
	sub.f32 	%f229, %f227, %f228;
	div.rn.f32 	%f230, %f229, %f2;
	st.global.f32 	[%rd81], %f230;
	ld.global.f32 	%f231, [%rd78+128];
	sub.f32 	%f232, %f231, %f1;
	div.rn.f32 	%f233, %f232, %f2;
	ld.global.f32 	%f234, [%rd79+128];
	mul.f32 	%f235, %f234, %f233;
	atom.shared.add.f32 	%f236, [%r105+128], %f235;
	atom.shared.add.f32 	%f237, [%r91+128], %f234;
	ld.global.f32 	%f238, [%rd80+128];
	mul.f32 	%f239, %f234, %f238;
	fma.rn.f32 	%f240, %f28, %f233, %f27;
	sub.f32 	%f241, %f239, %f240;
	div.rn.f32 	%f242, %f241, %f2;
	st.global.f32 	[%rd81+128], %f242;
	add.s32 	%r106, %r106, 128;
	add.s64 	%rd94, %rd94, 512;
	add.s32 	%r105, %r105, 512;
	setp.lt.u32 	%p25, %r106, %r38;
	@%p25 bra 	$L__BB0_21;
$L__BB0_22:
	setp.ge.u32 	%p26, %r107, %r38;
	@%p26 bra 	$L__BB0_25;
	ld.param.u64 	%rd86, [_Z25layerNorm_backward_kernelPfS_S_PKfS1_S1_S1_S1_j_param_2];
	ld.param.u64 	%rd85, [_Z25layerNorm_backward_kernelPfS_S_PKfS1_S1_S1_S1_j_param_1];
	cvta.to.global.u64 	%rd34, %rd85;
	cvta.to.global.u64 	%rd35, %rd86;
	mov.u32 	%r93, shared;
$L__BB0_24:
	mul.wide.u32 	%rd82, %r107, 4;
	add.s64 	%rd83, %rd34, %rd82;
	shl.b32 	%r92, %r107, 2;
	add.s32 	%r94, %r93, %r92;
	ld.shared.f32 	%f243, [%r94];
	atom.global.add.f32 	%f244, [%rd83], %f243;
	add.s64 	%rd84, %rd35, %rd82;
	add.s32 	%r95, %r4, %r92;
	ld.shared.f32 	%f245, [%r95];
	atom.global.add.f32 	%f246, [%rd84], %f245;
	add.s32 	%r107, %r107, %r3;
	setp.lt.u32 	%p27, %r107, %r38;
	@%p27 bra 	$L__BB0_24;
$L__BB0_25:
	ret;

}


// ===== COMPILED SASS (sm_100) =====

	.target	sm_100

	.elftype	@"ET_EXEC"


//--------------------- .note.nv.tkinfo           --------------------------
	.section	.note.nv.tkinfo,"",@"SHT_NOTE"
	.sectionflags	@"SHF_NOTE_NV_TKINFO"
	.tkinfo
        /*0018*/ 	.word	0x00000002
        /*0030*/ 	.string	""
        /*0030*/ 	.string	"ptxas"
        /*0030*/ 	.string	"Cuda compilation tools, release 13.0, V13.0.88"
        /*0030*/ 	.string	"Build cuda_13.0.r13.0/compiler.36424714_0"
        /*0030*/ 	.string	"-arch sm_100 -m 64 "



//--------------------- .note.nv.cuinfo           --------------------------
	.section	.note.nv.cuinfo,"",@"SHT_NOTE"
	.sectionflags	@"SHF_NOTE_NV_CUINFO"
        /*0018*/ 	.short	0x0002
        /*001a*/ 	.short	0x0064
        /*001c*/ 	.short	0x0082
	.zero		2


//--------------------- .nv.info                  --------------------------
	.section	.nv.info,"",@"SHT_CUDA_INFO"
	.align	4


	//----- nvinfo : EIATTR_REGCOUNT
	.align		4
        /*0000*/ 	.byte	0x04, 0x2f
        /*0002*/ 	.short	(.L_11 - .L_10)
	.align		4
.L_10:
        /*0004*/ 	.word	index@(_Z25layerNorm_backward_kernelPfS_S_PKfS1_S1_S1_S1_j)
        /*0008*/ 	.word	0x00000026


	//----- nvinfo : EIATTR_FRAME_SIZE
	.align		4
.L_11:
        /*000c*/ 	.byte	0x04, 0x11
        /*000e*/ 	.short	(.L_13 - .L_12)
	.align		4
.L_12:
        /*0010*/ 	.word	index@($__internal_0_$__cuda_sm3x_div_rn_noftz_f32_slowpath)
        /*0014*/ 	.word	0x00000000


	//----- nvinfo : EIATTR_FRAME_SIZE
	.align		4
.L_13:
        /*0018*/ 	.byte	0x04, 0x11
        /*001a*/ 	.short	(.L_15 - .L_14)
	.align		4
.L_14:
        /*001c*/ 	.word	index@(_Z25layerNorm_backward_kernelPfS_S_PKfS1_S1_S1_S1_j)
        /*0020*/ 	.word	0x00000000


	//----- nvinfo : EIATTR_MIN_STACK_SIZE
	.align		4
.L_15:
        /*0024*/ 	.byte	0x04, 0x12
        /*0026*/ 	.short	(.L_17 - .L_16)
	.align		4
.L_16:
        /*0028*/ 	.word	index@(_Z25layerNorm_backward_kernelPfS_S_PKfS1_S1_S1_S1_j)
        /*002c*/ 	.word	0x00000000
.L_17:


//--------------------- .nv.compat                --------------------------
	.section	.nv.compat,"",@"SHT_CUDA_COMPAT_INFO"
	.align	4
        /*0000*/ 	.byte	0x02, 0x09, 0x00, 0x00, 0x02, 0x02, 0x01, 0x00, 0x02, 0x05, 0x05, 0x00, 0x03, 0x07, 0x01, 0x01
        /*0010*/ 	.byte	0x02, 0x03, 0x00, 0x00, 0x02, 0x06, 0x01, 0x00, 0x04, 0x0b, 0x08, 0x00, 0x01, 0x00, 0x00, 0x00
        /*0020*/ 	.byte	0x00, 0x00, 0x00, 0x00


//--------------------- .nv.info._Z25layerNorm_backward_kernelPfS_S_PKfS1_S1_S1_S1_j --------------------------
	.section	.nv.info._Z25layerNorm_backward_kernelPfS_S_PKfS1_S1_S1_S1_j,"",@"SHT_CUDA_INFO"
	.sectionflags	@""
	.align	4


	//----- nvinfo : EIATTR_CUDA_API_VERSION
	.align		4
        /*0000*/ 	.byte	0x04, 0x37
        /*0002*/ 	.short	(.L_19 - .L_18)
.L_18:
        /*0004*/ 	.word	0x00000082


	//----- nvinfo : EIATTR_KPARAM_INFO
	.align		4
.L_19:
        /*0008*/ 	.byte	0x04, 0x17
        /*000a*/ 	.short	(.L_21 - .L_20)
.L_20:
        /*000c*/ 	.word	0x00000000
        /*0010*/ 	.short	0x0008
        /*0012*/ 	.short	0x0040
        /*0014*/ 	.byte	0x00, 0xf0, 0x11, 0x00


	//----- nvinfo : EIATTR_KPARAM_INFO
	.align		4
.L_21:
        /*0018*/ 	.byte	0x04, 0x17
        /*001a*/ 	.short	(.L_23 - .L_22)
.L_22:
        /*001c*/ 	.word	0x00000000
        /*0020*/ 	.short	0x0007
        /*0022*/ 	.short	0x0038
        /*0024*/ 	.byte	0x00, 0xf5, 0x21, 0x00


	//----- nvinfo : EIATTR_KPARAM_INFO
	.align		4
.L_23:
        /*0028*/ 	.byte	0x04, 0x17
        /*002a*/ 	.short	(.L_25 - .L_24)
.L_24:
        /*002c*/ 	.word	0x00000000
        /*0030*/ 	.short	0x0006
        /*0032*/ 	.short	0x0030
        /*0034*/ 	.byte	0x00, 0xf5, 0x21, 0x00


	//----- nvinfo : EIATTR_KPARAM_INFO
	.align		4
.L_25:
        /*0038*/ 	.byte	0x04, 0x17
        /*003a*/ 	.short	(.L_27 - .L_26)
.L_26:
        /*003c*/ 	.word	0x00000000
        /*0040*/ 	.short	0x0005
        /*0042*/ 	.short	0x0028
        /*0044*/ 	.byte	0x00, 0xf5, 0x21, 0x00


	//----- nvinfo : EIATTR_KPARAM_INFO
	.align		4
.L_27:
        /*0048*/ 	.byte	0x04, 0x17
        /*004a*/ 	.short	(.L_29 - .L_28)
.L_28:
        /*004c*/ 	.word	0x00000000
        /*0050*/ 	.short	0x0004
        /*0052*/ 	.short	0x0020
        /*0054*/ 	.byte	0x00, 0xf5, 0x21, 0x00


	//----- nvinfo : EIATTR_KPARAM_INFO
	.align		4
.L_29:
        /*0058*/ 	.byte	0x04, 0x17
        /*005a*/ 	.short	(.L_31 - .L_30)
.L_30:
        /*005c*/ 	.word	0x00000000
        /*0060*/ 	.short	0x0003
        /*0062*/ 	.short	0x0018
        /*0064*/ 	.byte	0x00, 0xf5, 0x21, 0x00


	//----- nvinfo : EIATTR_KPARAM_INFO
	.align		4
.L_31:
        /*0068*/ 	.byte	0x04, 0x17
        /*006a*/ 	.short	(.L_33 - .L_32)
.L_32:
        /*006c*/ 	.word	0x00000000
        /*0070*/ 	.short	0x0002
        /*0072*/ 	.short	0x0010
        /*0074*/ 	.byte	0x00, 0xf5, 0x21, 0x00


	//----- nvinfo : EIATTR_KPARAM_INFO
	.align		4
.L_33:
        /*0078*/ 	.byte	0x04, 0x17
        /*007a*/ 	.short	(.L_35 - .L_34)
.L_34:
        /*007c*/ 	.word	0x00000000
        /*0080*/ 	.short	0x0001
        /*0082*/ 	.short	0x0008
        /*0084*/ 	.byte	0x00, 0xf5, 0x21, 0x00


	//----- nvinfo : EIATTR_KPARAM_INFO
	.align		4
.L_35:
        /*0088*/ 	.byte	0x04, 0x17
        /*008a*/ 	.short	(.L_37 - .L_36)
.L_36:
        /*008c*/ 	.word	0x00000000
        /*0090*/ 	.short	0x0000
        /*0092*/ 	.short	0x0000
        /*0094*/ 	.byte	0x00, 0xf5, 0x21, 0x00


	//----- nvinfo : EIATTR_SPARSE_MMA_MASK
	.align		4
.L_37:
        /*0098*/ 	.byte	0x03, 0x50
        /*009a*/ 	.short	0x0000


	//----- nvinfo : EIATTR_MAXREG_COUNT
	.align		4
        /*009c*/ 	.byte	0x03, 0x1b
        /*009e*/ 	.short	0x00ff


	//----- nvinfo : EIATTR_NUM_BARRIERS
	.align		4
        /*00a0*/ 	.byte	0x02, 0x4c
        /*00a2*/ 	.byte	0x01
	.zero		1


	//----- nvinfo : EIATTR_MERCURY_ISA_VERSION
	.align		4
        /*00a4*/ 	.byte	0x03, 0x5f
        /*00a6*/ 	.short	0x0101


	//----- nvinfo : EIATTR_COOP_GROUP_MASK_REGIDS
	.align		4
        /*00a8*/ 	.byte	0x04, 0x29
        /*00aa*/ 	.short	(.L_39 - .L_38)


	//   ....[0]....
.L_38:
        /*00ac*/ 	.word	0xffffffff


	//   ....[1]....
        /*00b0*/ 	.word	0xffffffff


	//   ....[2]....
        /*00b4*/ 	.word	0xffffffff


	//   ....[3]....
        /*00b8*/ 	.word	0xffffffff


	//   ....[4]....
        /*00bc*/ 	.word	0xffffffff


	//   ....[5]....
        /*00c0*/ 	.word	0xffffffff


	//   ....[6]....
        /*00c4*/ 	.word	0xffffffff


	//   ....[7]....
        /*00c8*/ 	.word	0xffffffff


	//   ....[8]....
        /*00cc*/ 	.word	0xffffffff


	//   ....[9]....
        /*00d0*/ 	.word	0xffffffff


	//----- nvinfo : EIATTR_COOP_GROUP_INSTR_OFFSETS
	.align		4
.L_39:
        /*00d4*/ 	.byte	0x04, 0x28
        /*00d6*/ 	.short	(.L_41 - .L_40)


	//   ....[0]....
.L_40:
        /*00d8*/ 	.word	0x00001bc0


	//   ....[1]....
        /*00dc*/ 	.word	0x00001c10


	//   ....[2]....
        /*00e0*/ 	.word	0x00001c30


	//   ....[3]....
        /*00e4*/ 	.word	0x00001c50


	//   ....[4]....
        /*00e8*/ 	.word	0x00001c80


	//   ....[5]....
        /*00ec*/ 	.word	0x00001d70


	//   ....[6]....
        /*00f0*/ 	.word	0x00001dd0


	//   ....[7]....
        /*00f4*/ 	.word	0x00001df0


	//   ....[8]....
        /*00f8*/ 	.word	0x00001e10


	//   ....[9]....
        /*00fc*/ 	.word	0x00001e30


	//----- nvinfo : EIATTR_VRC_CTA_INIT_COUNT
	.align		4
.L_41:
        /*0100*/ 	.byte	0x02, 0x4a
	.zero		1
	.zero		1


	//----- nvinfo : EIATTR_EXIT_INSTR_OFFSETS
	.align		4
        /*0104*/ 	.byte	0x04, 0x1c
        /*0106*/ 	.short	(.L_43 - .L_42)


	//   ....[0]....
.L_42:
        /*0108*/ 	.word	0x00003440


	//   ....[1]....
        /*010c*/ 	.word	0x00003550


	//----- nvinfo : EIATTR_CRS_STACK_SIZE
	.align		4
.L_43:
        /*0110*/ 	.byte	0x04, 0x1e
        /*0112*/ 	.short	(.L_45 - .L_44)
.L_44:
        /*0114*/ 	.word	0x00000000


	//----- nvinfo : EIATTR_CBANK_PARAM_SIZE
	.align		4
.L_45:
        /*0118*/ 	.byte	0x03, 0x19
        /*011a*/ 	.short	0x0044


	//----- nvinfo : EIATTR_PARAM_CBANK
	.align		4
        /*011c*/ 	.byte	0x04, 0x0a
        /*011e*/ 	.short	(.L_47 - .L_46)
	.align		4
.L_46:
        /*0120*/ 	.word	index@(.nv.constant0._Z25layerNorm_backward_kernelPfS_S_PKfS1_S1_S1_S1_j)
        /*0124*/ 	.short	0x0380
        /*0126*/ 	.short	0x0044


	//----- nvinfo : EIATTR_SW_WAR
	.align		4
.L_47:
        /*0128*/ 	.byte	0x04, 0x36
        /*012a*/ 	.short	(.L_49 - .L_48)
.L_48:
        /*012c*/ 	.word	0x00000008
.L_49:


//--------------------- .nv.callgraph             --------------------------
	.section	.nv.callgraph,"",@"SHT_CUDA_CALLGRAPH"
	.align	4
	.sectionentsize	8
	.align		4
        /*0000*/ 	.word	0x00000000
	.align		4
        /*0004*/ 	.word	0xffffffff
	.align		4
        /*0008*/ 	.word	0x00000000
	.align		4
        /*000c*/ 	.word	0xfffffffe
	.align		4
        /*0010*/ 	.word	0x00000000
	.align		4
        /*0014*/ 	.word	0xfffffffd
	.align		4
        /*0018*/ 	.word	0x00000000
	.align		4
        /*001c*/ 	.word	0xfffffffc


//--------------------- .nv.constant4             --------------------------
	.section	.nv.constant4,"a",@progbits
	.align	8
	.align		8
.nv.constant4:
        /*0000*/ 	.dword	_ZN34_INTERNAL_f6240634_4_k_cu_36828e254cuda3std3__436_GLOBAL__N__f6240634_4_k_cu_36828e256ignoreE
	.align		8
        /*0008*/ 	.dword	_ZN34_INTERNAL_f6240634_4_k_cu_36828e254cuda3std3__45__cpo5beginE
	.align		8
        /*0010*/ 	.dword	_ZN34_INTERNAL_f6240634_4_k_cu_36828e254cuda3std3__45__cpo3endE
	.align		8
        /*0018*/ 	.dword	_ZN34_INTERNAL_f6240634_4_k_cu_36828e254cuda3std3__45__cpo6cbeginE
	.align		8
        /*0020*/ 	.dword	_ZN34_INTERNAL_f6240634_4_k_cu_36828e254cuda3std3__45__cpo4cendE
	.align		8
        /*0028*/ 	.dword	_ZN34_INTERNAL_f6240634_4_k_cu_36828e254cuda3std3__419piecewise_constructE
	.align		8
        /*0030*/ 	.dword	_ZN34_INTERNAL_f6240634_4_k_cu_36828e254cuda3std3__48in_placeE
	.align		8
        /*0038*/ 	.dword	_ZN34_INTERNAL_f6240634_4_k_cu_36828e254cuda3std6ranges3__45__cpo4swapE
	.align		8
        /*0040*/ 	.dword	_ZN34_INTERNAL_f6240634_4_k_cu_36828e254cuda3std6ranges3__45__cpo9iter_moveE
	.align		8
        /*0048*/ 	.dword	_ZN34_INTERNAL_f6240634_4_k_cu_36828e254cuda3std6ranges3__45__cpo7advanceE


//--------------------- .text._Z25layerNorm_backward_kernelPfS_S_PKfS1_S1_S1_S1_j --------------------------
	.section	.text._Z25layerNorm_backward_kernelPfS_S_PKfS1_S1_S1_S1_j,"ax",@progbits
	.align	128
        .global         _Z25layerNorm_backward_kernelPfS_S_PKfS1_S1_S1_S1_j
        .type           _Z25layerNorm_backward_kernelPfS_S_PKfS1_S1_S1_S1_j,@function
        .size           _Z25layerNorm_backward_kernelPfS_S_PKfS1_S1_S1_S1_j,(.L_x_105 - _Z25layerNorm_backward_kernelPfS_S_PKfS1_S1_S1_S1_j)
        .other          _Z25layerNorm_backward_kernelPfS_S_PKfS1_S1_S1_S1_j,@"STO_CUDA_ENTRY STV_DEFAULT"
_Z25layerNorm_backward_kernelPfS_S_PKfS1_S1_S1_S1_j:
.text._Z25layerNorm_backward_kernelPfS_S_PKfS1_S1_S1_S1_j:
[----:B------:R-:W-:Y:S01]  /*0000*/  LDC R1, c[0x0][0x37c] ;  /* 0x0000df00ff017b82 */ /* 0x000fe20000000800 */
[----:B------:R-:W0:Y:S07]  /*0010*/  S2R R0, SR_TID.X ;  /* 0x0000000000007919 */ /* 0x000e2e0000002100 */
[----:B------:R-:W1:Y:S01]  /*0020*/  LDC R3, c[0x0][0x360] ;  /* 0x0000d800ff037b82 */ /* 0x000e620000000800 */
[----:B------:R-:W0:Y:S01]  /*0030*/  LDCU UR7, c[0x0][0x3c0] ;  /* 0x00007800ff0777ac */ /* 0x000e220008000800 */
[----:B------:R-:W-:Y:S01]  /*0040*/  BSSY.RECONVERGENT B0, `(.L_x_0) ;  /* 0x0000013000007945 */ /* 0x000fe20003800200 */
[----:B------:R-:W-:-:S05]  /*0050*/  UMOV UR4, 0x400 ;  /* 0x0000040000047882 */ /* 0x000fca0000000000 */
[----:B------:R-:W2:Y:S08]  /*0060*/  S2UR UR5, SR_CgaCtaId ;  /* 0x00000000000579c3 */ /* 0x000eb00000008800 */
[----:B------:R-:W3:Y:S01]  /*0070*/  S2UR UR6, SR_CTAID.X ;  /* 0x00000000000679c3 */ /* 0x000ee20000002500 */
[----:B-1----:R-:W-:Y:S02]  /*0080*/  SHF.R.U32.HI R5, RZ, 0x5, R3 ;  /* 0x00000005ff057819 */ /* 0x002fe40000011603 */
[----:B0-----:R-:W-:Y:S01]  /*0090*/  ISETP.GE.U32.AND P0, PT, R0, UR7, PT ;  /* 0x0000000700007c0c */ /* 0x001fe2000bf06070 */
[----:B--2---:R-:W-:Y:S01]  /*00a0*/  ULEA UR4, UR5, UR4, 0x18 ;  /* 0x0000000405047291 */ /* 0x004fe2000f8ec0ff */
[----:B------:R-:W-:-:S05]  /*00b0*/  SHF.R.U32.HI R2, RZ, 0x5, R0 ;  /* 0x00000005ff027819 */ /* 0x000fca0000011600 */
[----:B---3--:R-:W-:Y:S01]  /*00c0*/  IMAD R2, R5, UR6, R2 ;  /* 0x0000000605027c24 */ /* 0x008fe2000f8e0202 */
[----:B------:R-:W-:-:S05]  /*00d0*/  ULEA UR6, UR7, UR4, 0x2 ;  /* 0x0000000407067291 */ /* 0x000fca000f8e10ff */
[----:B------:R-:W-:Y:S07]  /*00e0*/  @P0 BRA `(.L_x_1) ;  /* 0x0000000000200947 */ /* 0x000fee0003800000 */
[----:B------:R-:W-:-:S07]  /*00f0*/  MOV R4, R0 ;  /* 0x0000000000047202 */ /* 0x000fce0000000f00 */
.L_x_2:
[C---:B------:R-:W-:Y:S02]  /*0100*/  LEA R5, R4.reuse, UR4, 0x2 ;  /* 0x0000000404057c11 */ /* 0x040fe4000f8e10ff */
[----:B------:R-:W-:Y:S02]  /*0110*/  LEA R6, R4, UR6, 0x2 ;  /* 0x0000000604067c11 */ /* 0x000fe4000f8e10ff */
[----:B------:R-:W-:Y:S01]  /*0120*/  IADD3 R4, PT, PT, R3, R4, RZ ;  /* 0x0000000403047210 */ /* 0x000fe20007ffe0ff */
[----:B------:R0:W-:Y:S03]  /*0130*/  STS [R5], RZ ;  /* 0x000000ff05007388 */ /* 0x0001e60000000800 */
[----:B------:R-:W-:Y:S01]  /*0140*/  ISETP.GE.U32.AND P0, PT, R4, UR7, PT ;  /* 0x0000000704007c0c */ /* 0x000fe2000bf06070 */
[----:B------:R0:W-:-:S12]  /*0150*/  STS [R6], RZ ;  /* 0x000000ff06007388 */ /* 0x0001d80000000800 */
[----:B0-----:R-:W-:Y:S05]  /*0160*/  @!P0 BRA `(.L_x_2) ;  /* 0xfffffffc00e48947 */ /* 0x001fea000383ffff */
.L_x_1:
[----:B------:R-:W-:Y:S05]  /*0170*/  BSYNC.RECONVERGENT B0 ;  /* 0x0000000000007941 */ /* 0x000fea0003800200 */
.L_x_0:
[----:B------:R-:W0:Y:S01]  /*0180*/  LDCU.128 UR12, c[0x0][0x3a0] ;  /* 0x00007400ff0c77ac */ /* 0x000e220008000c00 */
[----:B------:R-:W-:Y:S01]  /*0190*/  IMAD R21, R2, UR7, RZ ;  /* 0x0000000702157c24 */ /* 0x000fe2000f8e02ff */
[----:B------:R-:W1:Y:S04]  /*01a0*/  LDCU.64 UR8, c[0x0][0x358] ;  /* 0x00006b00ff0877ac */ /* 0x000e680008000a00 */
[----:B------:R-:W-:Y:S02]  /*01b0*/  SHF.L.U32 R12, R21, 0x2, RZ ;  /* 0x00000002150c7819 */ /* 0x000fe400000006ff */
[----:B------:R-:W-:Y:S01]  /*01c0*/  SHF.R.U32.HI R13, RZ, 0x1e, R21 ;  /* 0x0000001eff0d7819 */ /* 0x000fe20000011615 */
[----:B------:R-:W-:Y:S01]  /*01d0*/  BAR.SYNC.DEFER_BLOCKING 0x0 ;  /* 0x0000000000007b1d */ /* 0x000fe20000010000 */
[----:B0-----:R-:W-:-:S02]  /*01e0*/  IADD3 R8, P0, PT, R12, UR12, RZ ;  /* 0x0000000c0c087c10 */ /* 0x001fc4000ff1e0ff */
[----:B------:R-:W-:Y:S02]  /*01f0*/  IADD3 R10, P1, PT, R12, UR14, RZ ;  /* 0x0000000e0c0a7c10 */ /* 0x000fe4000ff3e0ff */
[C---:B------:R-:W-:Y:S02]  /*0200*/  IADD3.X R9, PT, PT, R13.reuse, UR13, RZ, P0, !PT ;  /* 0x0000000d0d097c10 */ /* 0x040fe400087fe4ff */
[----:B------:R-:W-:-:S03]  /*0210*/  IADD3.X R11, PT, PT, R13, UR15, RZ, P1, !PT ;  /* 0x0000000f0d0b7c10 */ /* 0x000fc60008ffe4ff */
[----:B-1----:R0:W5:Y:S04]  /*0220*/  LDG.E R2, desc[UR8][R8.64] ;  /* 0x0000000808027981 */ /* 0x002168000c1e1900 */
[----:B------:R0:W5:Y:S01]  /*0230*/  LDG.E R4, desc[UR8][R10.64] ;  /* 0x000000080a047981 */ /* 0x000162000c1e1900 */
[----:B------:R-:W-:Y:S01]  /*0240*/  LOP3.LUT R5, R0, 0x1f, RZ, 0xc0, !PT ;  /* 0x0000001f00057812 */ /* 0x000fe200078ec0ff */
[----:B------:R-:W-:Y:S01]  /*0250*/  BSSY.RECONVERGENT B2, `(.L_x_3) ;  /* 0x0000196000027945 */ /* 0x000fe20003800200 */
[----:B------:R-:W-:Y:S02]  /*0260*/  CS2R R6, SRZ ;  /* 0x0000000000067805 */ /* 0x000fe4000001ff00 */
[----:B------:R-:W-:-:S13]  /*0270*/  ISETP.GE.U32.AND P0, PT, R5, UR7, PT ;  /* 0x0000000705007c0c */ /* 0x000fda000bf06070 */
[----:B0-----:R-:W-:Y:S05]  /*0280*/  @P0 BRA `(.L_x_4) ;  /* 0x0000001800480947 */ /* 0x001fea0003800000 */
[-C--:B------:R-:W-:Y:S01]  /*0290*/  LOP3.LUT R9, RZ, R5.reuse, RZ, 0x33, !PT ;  /* 0x00000005ff097212 */ /* 0x080fe200078e33ff */
[----:B------:R-:W-:Y:S01]  /*02a0*/  BSSY.RECONVERGENT B3, `(.L_x_5) ;  /* 0x00000d3000037945 */ /* 0x000fe20003800200 */
[----:B------:R-:W-:Y:S02]  /*02b0*/  CS2R R6, SRZ ;  /* 0x0000000000067805 */ /* 0x000fe4000001ff00 */
[----:B------:R-:W-:Y:S02]  /*02c0*/  MOV R10, R5 ;  /* 0x00000005000a7202 */ /* 0x000fe40000000f00 */
[----:B------:R-:W-:-:S04]  /*02d0*/  IADD3 R9, PT, PT, R9, UR7, RZ ;  /* 0x0000000709097c10 */ /* 0x000fc8000fffe0ff */
[C---:B------:R-:W-:Y:S02]  /*02e0*/  ISETP.GE.U32.AND P0, PT, R9.reuse, 0xe0, PT ;  /* 0x000000e00900780c */ /* 0x040fe40003f06070 */
[----:B------:R-:W-:-:S04]  /*02f0*/  LEA.HI R8, R9, 0x1, RZ, 0x1b ;  /* 0x0000000109087811 */ /* 0x000fc800078fd8ff */
[----:B------:R-:W-:-:S07]  /*0300*/  LOP3.LUT R11, R8, 0x7, RZ, 0xc0, !PT ;  /* 0x00000007080b7812 */ /* 0x000fce00078ec0ff */
[----:B------:R-:W-:Y:S05]  /*0310*/  @!P0 BRA `(.L_x_6) ;  /* 0x0000000c002c8947 */ /* 0x000fea0003800000 */
[----:B------:R-:W0:Y:S01]  /*0320*/  LDC.64 R14, c[0x0][0x3b8] ;  /* 0x0000ee00ff0e7b82 */ /* 0x000e220000000a00 */
[----:B------:R-:W1:Y:S01]  /*0330*/  LDCU.64 UR4, c[0x0][0x398] ;  /* 0x00007300ff0477ac */ /* 0x000e620008000a00 */
[----:B------:R-:W-:Y:S02]  /*0340*/  LOP3.LUT R7, R0, 0x1f, RZ, 0xc0, !PT ;  /* 0x0000001f00077812 */ /* 0x000fe400078ec0ff */
[----:B------:R-:W-:Y:S01]  /*0350*/  MOV R10, R5 ;  /* 0x00000005000a7202 */ /* 0x000fe20000000f00 */
[----:B------:R-:W2:Y:S02]  /*0360*/  LDCU.64 UR10, c[0x0][0x3b0] ;  /* 0x00007600ff0a77ac */ /* 0x000ea40008000a00 */
[----:B------:R-:W-:-:S04]  /*0370*/  IMAD.WIDE.U32 R12, R7, 0x4, R12 ;  /* 0x00000004070c7825 */ /* 0x000fc800078e000c */
[----:B0-----:R-:W-:Y:S01]  /*0380*/  IMAD.WIDE.U32 R14, R7, 0x4, R14 ;  /* 0x00000004070e7825 */ /* 0x001fe200078e000e */
[----:B------:R-:W-:Y:S02]  /*0390*/  IADD3 R7, P0, PT, R12, 0x200, RZ ;  /* 0x000002000c077810 */ /* 0x000fe40007f1e0ff */
[----:B------:R-:W-:Y:S02]  /*03a0*/  LOP3.LUT R12, R8, 0xffffff8, RZ, 0xc0, !PT ;  /* 0x0ffffff8080c7812 */ /* 0x000fe400078ec0ff */
[----:B------:R-:W-:Y:S02]  /*03b0*/  IADD3.X R13, PT, PT, RZ, R13, RZ, P0, !PT ;  /* 0x0000000dff0d7210 */ /* 0x000fe400007fe4ff */
[----:B------:R-:W-:Y:S02]  /*03c0*/  IADD3 R16, P1, PT, R14, 0x200, RZ ;  /* 0x000002000e107810 */ /* 0x000fe40007f3e0ff */
[C---:B-1----:R-:W-:Y:S02]  /*03d0*/  IADD3 R18, P0, PT, R7.reuse, UR4, RZ ;  /* 0x0000000407127c10 */ /* 0x042fe4000ff1e0ff */
[----:B--2---:R-:W-:Y:S01]  /*03e0*/  IADD3 R14, P2, PT, R7, UR10, RZ ;  /* 0x0000000a070e7c10 */ /* 0x004fe2000ff5e0ff */
[----:B------:R-:W-:Y:S01]  /*03f0*/  HFMA2 R7, -RZ, RZ, 0, 0 ;  /* 0x00000000ff077431 */ /* 0x000fe200000001ff */
[----:B------:R-:W-:-:S02]  /*0400*/  IADD3.X R17, PT, PT, RZ, R15, RZ, P1, !PT ;  /* 0x0000000fff117210 */ /* 0x000fc40000ffe4ff */
[C---:B------:R-:W-:Y:S02]  /*0410*/  IADD3.X R19, PT, PT, R13.reuse, UR5, RZ, P0, !PT ;  /* 0x000000050d137c10 */ /* 0x040fe400087fe4ff */
[----:B------:R-:W-:Y:S02]  /*0420*/  IADD3.X R15, PT, PT, R13, UR11, RZ, P2, !PT ;  /* 0x0000000b0d0f7c10 */ /* 0x000fe400097fe4ff */
[----:B------:R-:W-:-:S07]  /*0430*/  IADD3 R12, PT, PT, -R12, RZ, RZ ;  /* 0x000000ff0c0c7210 */ /* 0x000fce0007ffe1ff */
.L_x_23:
[----:B------:R-:W2:Y:S04]  /*0440*/  LDG.E R13, desc[UR8][R18.64+-0x200] ;  /* 0xfffe0008120d7981 */ /* 0x000ea8000c1e1900 */
[----:B------:R-:W2:Y:S04]  /*0450*/  LDG.E R20, desc[UR8][R16.64+-0x200] ;  /* 0xfffe000810147981 */ /* 0x000ea8000c1e1900 */
[----:B------:R-:W3:Y:S01]  /*0460*/  LDG.E R23, desc[UR8][R14.64+-0x200] ;  /* 0xfffe00080e177981 */ /* 0x000ee2000c1e1900 */
[----:B-----5:R-:W0:Y:S01]  /*0470*/  MUFU.RCP R25, R4 ;  /* 0x0000000400197308 */ /* 0x020e220000001000 */
[----:B------:R-:W-:Y:S01]  /*0480*/  BSSY.RECONVERGENT B4, `(.L_x_7) ;  /* 0x000000f000047945 */ /* 0x000fe20003800200 */
[----:B0-----:R-:W-:-:S04]  /*0490*/  FFMA R22, -R4, R25, 1 ;  /* 0x3f80000004167423 */ /* 0x001fc80000000119 */
[----:B------:R-:W-:Y:S01]  /*04a0*/  FFMA R22, R25, R22, R25 ;  /* 0x0000001619167223 */ /* 0x000fe20000000019 */
[----:B--2---:R-:W-:Y:S01]  /*04b0*/  FMUL R13, R13, R20 ;  /* 0x000000140d0d7220 */ /* 0x004fe20000400000 */
[----:B---3--:R-:W-:-:S03]  /*04c0*/  FADD R20, -R2, R23 ;  /* 0x0000001702147221 */ /* 0x008fc60000000100 */
[C---:B------:R-:W-:Y:S01]  /*04d0*/  FADD R6, R13.reuse, R6 ;  /* 0x000000060d067221 */ /* 0x040fe20000000000 */
[----:B------:R-:W-:-:S04]  /*04e0*/  FMUL R23, R13, R20 ;  /* 0x000000140d177220 */ /* 0x000fc80000400000 */
[----:B------:R-:W0:Y:S01]  /*04f0*/  FCHK P0, R23, R4 ;  /* 0x0000000417007302 */ /* 0x000e220000000000 */
[----:B------:R-:W-:-:S04]  /*0500*/  FFMA R25, R23, R22, RZ ;  /* 0x0000001617197223 */ /* 0x000fc800000000ff */
[----:B------:R-:W-:-:S04]  /*0510*/  FFMA R20, -R4, R25, R23 ;  /* 0x0000001904147223 */ /* 0x000fc80000000117 */
[----:B------:R-:W-:Y:S01]  /*0520*/  FFMA R22, R22, R20, R25 ;  /* 0x0000001416167223 */ /* 0x000fe20000000019 */
[----:B0-----:R-:W-:Y:S06]  /*0530*/  @!P0 BRA `(.L_x_8) ;  /* 0x00000000000c8947 */ /* 0x001fec0003800000 */
[----:B------:R-:W-:Y:S02]  /*0540*/  MOV R22, R4 ;  /* 0x0000000400167202 */ /* 0x000fe40000000f00 */
[----:B------:R-:W-:-:S07]  /*0550*/  MOV R30, 0x570 ;  /* 0x00000570001e7802 */ /* 0x000fce0000000f00 */
[----:B------:R-:W-:Y:S05]  /*0560*/  CALL.REL.NOINC `($__internal_0_$__cuda_sm3x_div_rn_noftz_f32_slowpath) ;  /* 0x0000002c00fc7944 */ /* 0x000fea0003c00000 */
.L_x_8:
[----:B------:R-:W-:Y:S05]  /*0570*/  BSYNC.RECONVERGENT B4 ;  /* 0x0000000000047941 */ /* 0x000fea0003800200 */
.L_x_7:
[----:B------:R-:W2:Y:S04]  /*0580*/  LDG.E R13, desc[UR8][R18.64+-0x180] ;  /* 0xfffe8008120d7981 */ /* 0x000ea8000c1e1900 */
[----:B------:R-:W2:Y:S04]  /*0590*/  LDG.E R20, desc[UR8][R16.64+-0x180] ;  /* 0xfffe800810147981 */ /* 0x000ea8000c1e1900 */
[----:B------:R-:W3:Y:S01]  /*05a0*/  LDG.E R25, desc[UR8][R14.64+-0x180] ;  /* 0xfffe80080e197981 */ /* 0x000ee2000c1e1900 */
[----:B------:R-:W0:Y:S01]  /*05b0*/  MUFU.RCP R27, R4 ;  /* 0x00000004001b7308 */ /* 0x000e220000001000 */
[----:B------:R-:W-:Y:S01]  /*05c0*/  BSSY.RECONVERGENT B4, `(.L_x_9) ;  /* 0x0000011000047945 */ /* 0x000fe20003800200 */
[----:B------:R-:W-:Y:S01]  /*05d0*/  FADD R7, R22, R7 ;  /* 0x0000000716077221 */ /* 0x000fe20000000000 */
[----:B0-----:R-:W-:Y:S01]  /*05e0*/  FFMA R24, -R4, R27, 1 ;  /* 0x3f80000004187423 */ /* 0x001fe2000000011b */
[----:B--2---:R-:W-:-:S03]  /*05f0*/  FMUL R23, R13, R20 ;  /* 0x000000140d177220 */ /* 0x004fc60000400000 */
[----:B------:R-:W-:Y:S01]  /*0600*/  FFMA R13, R27, R24, R27 ;  /* 0x000000181b0d7223 */ /* 0x000fe2000000001b */
[----:B---3--:R-:W-:Y:S01]  /*0610*/  FADD R20, -R2, R25 ;  /* 0x0000001902147221 */ /* 0x008fe20000000100 */
[----:B------:R-:W-:-:S03]  /*0620*/  FADD R6, R6, R23 ;  /* 0x0000001706067221 */ /* 0x000fc60000000000 */
[----:B------:R-:W-:-:S04]  /*0630*/  FMUL R25, R23, R20 ;  /* 0x0000001417197220 */ /* 0x000fc80000400000 */
[----:B------:R-:W0:Y:S01]  /*0640*/  FCHK P0, R25, R4 ;  /* 0x0000000419007302 */ /* 0x000e220000000000 */
[----:B------:R-:W-:-:S04]  /*0650*/  FFMA R20, R13, R25, RZ ;  /* 0x000000190d147223 */ /* 0x000fc800000000ff */
[----:B------:R-:W-:-:S04]  /*0660*/  FFMA R24, -R4, R20, R25 ;  /* 0x0000001404187223 */ /* 0x000fc80000000119 */
[----:B------:R-:W-:Y:S01]  /*0670*/  FFMA R22, R13, R24, R20 ;  /* 0x000000180d167223 */ /* 0x000fe20000000014 */
[----:B0-----:R-:W-:Y:S06]  /*0680*/  @!P0 BRA `(.L_x_10) ;  /* 0x0000000000108947 */ /* 0x001fec0003800000 */
[----:B------:R-:W-:Y:S02]  /*0690*/  MOV R23, R25 ;  /* 0x0000001900177202 */ /* 0x000fe40000000f00 */
[----:B------:R-:W-:Y:S02]  /*06a0*/  MOV R22, R4 ;  /* 0x0000000400167202 */ /* 0x000fe40000000f00 */
[----:B------:R-:W-:-:S07]  /*06b0*/  MOV R30, 0x6d0 ;  /* 0x000006d0001e7802 */ /* 0x000fce0000000f00 */
[----:B------:R-:W-:Y:S05]  /*06c0*/  CALL.REL.NOINC `($__internal_0_$__cuda_sm3x_div_rn_noftz_f32_slowpath) ;  /* 0x0000002c00a47944 */ /* 0x000fea0003c00000 */
.L_x_10:
[----:B------:R-:W-:Y:S05]  /*06d0*/  BSYNC.RECONVERGENT B4 ;  /* 0x0000000000047941 */ /* 0x000fea0003800200 */
.L_x_9:
        /* <DEDUP_REMOVED lines=21> */
.L_x_12:
[----:B------:R-:W-:Y:S05]  /*0830*/  BSYNC.RECONVERGENT B4 ;  /* 0x0000000000047941 */ /* 0x000fea0003800200 */
.L_x_11:
        /* <DEDUP_REMOVED lines=21> */
.L_x_14:
[----:B------:R-:W-:Y:S05]  /*0990*/  BSYNC.RECONVERGENT B4 ;  /* 0x0000000000047941 */ /* 0x000fea0003800200 */
.L_x_13:
        /* <DEDUP_REMOVED lines=21> */
.L_x_16:
[----:B------:R-:W-:Y:S05]  /*0af0*/  BSYNC.RECONVERGENT B4 ;  /* 0x0000000000047941 */ /* 0x000fea0003800200 */
.L_x_15:
        /* <DEDUP_REMOVED lines=21> */
.L_x_18:
[----:B------:R-:W-:Y:S05]  /*0c50*/  BSYNC.RECONVERGENT B4 ;  /* 0x0000000000047941 */ /* 0x000fea0003800200 */
.L_x_17:
        /* <DEDUP_REMOVED lines=21> */
.L_x_20:
[----:B------:R-:W-:Y:S05]  /*0db0*/  BSYNC.RECONVERGENT B4 ;  /* 0x0000000000047941 */ /* 0x000fea0003800200 */
.L_x_19:
        /* <DEDUP_REMOVED lines=21> */
.L_x_22:
[----:B------:R-:W-:Y:S05]  /*0f10*/  BSYNC.RECONVERGENT B4 ;  /* 0x0000000000047941 */ /* 0x000fea0003800200 */
.L_x_21:
[----:B------:R-:W-:Y:S01]  /*0f20*/  IADD3 R12, PT, PT, R12, 0x8, RZ ;  /* 0x000000080c0c7810 */ /* 0x000fe20007ffe0ff */
[----:B------:R-:W-:Y:S01]  /*0f30*/  FADD R7, R7, R22 ;  /* 0x0000001607077221 */ /* 0x000fe20000000000 */
[----:B------:R-:W-:Y:S02]  /*0f40*/  IADD3 R18, P1, PT, R18, 0x400, RZ ;  /* 0x0000040012127810 */ /* 0x000fe40007f3e0ff */
[----:B------:R-:W-:Y:S02]  /*0f50*/  ISETP.NE.AND P0, PT, R12, RZ, PT ;  /* 0x000000ff0c00720c */ /* 0x000fe40003f05270 */
[----:B------:R-:W-:Y:S02]  /*0f60*/  IADD3 R16, P2, PT, R16, 0x400, RZ ;  /* 0x0000040010107810 */ /* 0x000fe40007f5e0ff */
[----:B------:R-:W-:Y:S02]  /*0f70*/  IADD3 R14, P3, PT, R14, 0x400, RZ ;  /* 0x000004000e0e7810 */ /* 0x000fe40007f7e0ff */
[----:B------:R-:W-:-:S02]  /*0f80*/  IADD3.X R19, PT, PT, RZ, R19, RZ, P1, !PT ;  /* 0x00000013ff137210 */ /* 0x000fc40000ffe4ff */
[----:B------:R-:W-:Y:S02]  /*0f90*/  IADD3.X R17, PT, PT, RZ, R17, RZ, P2, !PT ;  /* 0x00000011ff117210 */ /* 0x000fe400017fe4ff */
[----:B------:R-:W-:Y:S02]  /*0fa0*/  IADD3.X R15, PT, PT, RZ, R15, RZ, P3, !PT ;  /* 0x0000000fff0f7210 */ /* 0x000fe40001ffe4ff */
[----:B------:R-:W-:Y:S01]  /*0fb0*/  IADD3 R10, PT, PT, R10, 0x100, RZ ;  /* 0x000001000a0a7810 */ /* 0x000fe20007ffe0ff */
[----:B------:R-:W-:Y:S06]  /*0fc0*/  @P0 BRA `(.L_x_23) ;  /* 0xfffffff4001c0947 */ /* 0x000fec000383ffff */
.L_x_6:
[----:B------:R-:W-:Y:S05]  /*0fd0*/  BSYNC.RECONVERGENT B3 ;  /* 0x0000000000037941 */ /* 0x000fea0003800200 */
.L_x_5:
[----:B------:R-:W-:-:S13]  /*0fe0*/  ISETP.NE.AND P0, PT, R11, RZ, PT ;  /* 0x000000ff0b00720c */ /* 0x000fda0003f05270 */
[----:B------:R-:W-:Y:S05]  /*0ff0*/  @!P0 BRA `(.L_x_4) ;  /* 0x0000000800ec8947 */ /* 0x000fea0003800000 */
[----:B------:R-:W0:Y:S01]  /*1000*/  LDCU.64 UR4, c[0x0][0x398] ;  /* 0x00007300ff0477ac */ /* 0x000e220008000a00 */
[----:B------:R-:W-:Y:S01]  /*1010*/  ISETP.GE.U32.AND P0, PT, R11, 0x4, PT ;  /* 0x000000040b00780c */ /* 0x000fe20003f06070 */
[----:B------:R-:W-:Y:S01]  /*1020*/  BSSY.RECONVERGENT B3, `(.L_x_24) ;  /* 0x0000066000037945 */ /* 0x000fe20003800200 */
[----:B------:R-:W-:Y:S01]  /*1030*/  SHF.L.U32 R18, R21, 0x2, RZ ;  /* 0x0000000215127819 */ /* 0x000fe200000006ff */
[----:B------:R-:W1:Y:S01]  /*1040*/  LDCU.64 UR10, c[0x0][0x3b0] ;  /* 0x00007600ff0a77ac */ /* 0x000e620008000a00 */
[----:B------:R-:W-:Y:S02]  /*1050*/  SHF.R.U32.HI R12, RZ, 0x1e, R21 ;  /* 0x0000001eff0c7819 */ /* 0x000fe40000011615 */
[C---:B0-----:R-:W-:Y:S02]  /*1060*/  IADD3 R24, P1, PT, R18.reuse, UR4, RZ ;  /* 0x0000000412187c10 */ /* 0x041fe4000ff3e0ff */
[----:B-1----:R-:W-:Y:S02]  /*1070*/  IADD3 R18, P2, PT, R18, UR10, RZ ;  /* 0x0000000a12127c10 */ /* 0x002fe4000ff5e0ff */
[----:B------:R-:W-:-:S02]  /*1080*/  IADD3.X R25, PT, PT, R12, UR5, RZ, P1, !PT ;  /* 0x000000050c197c10 */ /* 0x000fc40008ffe4ff */
[----:B------:R-:W-:Y:S01]  /*1090*/  IADD3.X R19, PT, PT, R12, UR11, RZ, P2, !PT ;  /* 0x0000000b0c137c10 */ /* 0x000fe200097fe4ff */
[----:B------:R-:W-:Y:S08]  /*10a0*/  @!P0 BRA `(.L_x_25) ;  /* 0x0000000400748947 */ /* 0x000ff00003800000 */
[----:B------:R-:W0:Y:S01]  /*10b0*/  LDC.64 R14, c[0x0][0x3b8] ;  /* 0x0000ee00ff0e7b82 */ /* 0x000e220000000a00 */
[----:B------:R-:W-:-:S04]  /*10c0*/  IMAD.WIDE.U32 R12, R10, 0x4, R18 ;  /* 0x000000040a0c7825 */ /* 0x000fc800078e0012 */
[C---:B------:R-:W-:Y:S01]  /*10d0*/  IMAD.WIDE.U32 R16, R10.reuse, 0x4, R24 ;  /* 0x000000040a107825 */ /* 0x040fe200078e0018 */
[----:B------:R-:W2:Y:S04]  /*10e0*/  LDG.E R23, desc[UR8][R12.64] ;  /* 0x000000080c177981 */ /* 0x000ea8000c1e1900 */
[----:B------:R-:W3:Y:S01]  /*10f0*/  LDG.E R11, desc[UR8][R16.64] ;  /* 0x00000008100b7981 */ /* 0x000ee2000c1e1900 */
[----:B0-----:R-:W-:-:S05]  /*1100*/  IMAD.WIDE.U32 R14, R10, 0x4, R14 ;  /* 0x000000040a0e7825 */ /* 0x001fca00078e000e */
[----:B------:R-:W3:Y:S01]  /*1110*/  LDG.E R20, desc[UR8][R14.64] ;  /* 0x000000080e147981 */ /* 0x000ee2000c1e1900 */
[----:B-----5:R-:W0:Y:S01]  /*1120*/  MUFU.RCP R27, R4 ;  /* 0x00000004001b7308 */ /* 0x020e220000001000 */
[----:B------:R-:W-:Y:S01]  /*1130*/  BSSY.RECONVERGENT B4, `(.L_x_26) ;  /* 0x0000010000047945 */ /* 0x000fe20003800200 */
[----:B--2---:R-:W-:Y:S01]  /*1140*/  FADD R22, -R2, R23 ;  /* 0x0000001702167221 */ /* 0x004fe20000000100 */
[----:B---3--:R-:W-:-:S04]  /*1150*/  FMUL R23, R11, R20 ;  /* 0x000000140b177220 */ /* 0x008fc80000400000 */
[----:B------:R-:W-:Y:S01]  /*1160*/  FMUL R29, R23, R22 ;  /* 0x00000016171d7220 */ /* 0x000fe20000400000 */
[----:B0-----:R-:W-:-:S03]  /*1170*/  FFMA R20, -R4, R27, 1 ;  /* 0x3f80000004147423 */ /* 0x001fc6000000011b */
[----:B------:R-:W0:Y:S01]  /*1180*/  FCHK P0, R29, R4 ;  /* 0x000000041d007302 */ /* 0x000e220000000000 */
[----:B------:R-:W-:-:S04]  /*1190*/  FFMA R11, R27, R20, R27 ;  /* 0x000000141b0b7223 */ /* 0x000fc8000000001b */
[----:B------:R-:W-:-:S04]  /*11a0*/  FFMA R20, R11, R29, RZ ;  /* 0x0000001d0b147223 */ /* 0x000fc800000000ff */
[----:B------:R-:W-:Y:S01]  /*11b0*/  FFMA R27, -R4, R20, R29 ;  /* 0x00000014041b7223 */ /* 0x000fe2000000011d */
[----:B------:R-:W-:-:S03]  /*11c0*/  FADD R6, R6, R23 ;  /* 0x0000001706067221 */ /* 0x000fc60000000000 */
[----:B------:R-:W-:Y:S01]  /*11d0*/  FFMA R22, R11, R27, R20 ;  /* 0x0000001b0b167223 */ /* 0x000fe20000000014 */
[----:B0-----:R-:W-:Y:S06]  /*11e0*/  @!P0 BRA `(.L_x_27) ;  /* 0x0000000000108947 */ /* 0x001fec0003800000 */
[----:B------:R-:W-:Y:S02]  /*11f0*/  MOV R23, R29 ;  /* 0x0000001d00177202 */ /* 0x000fe40000000f00 */
[----:B------:R-:W-:Y:S02]  /*1200*/  MOV R22, R4 ;  /* 0x0000000400167202 */ /* 0x000fe40000000f00 */
[----:B------:R-:W-:-:S07]  /*1210*/  MOV R30, 0x1230 ;  /* 0x00001230001e7802 */ /* 0x000fce0000000f00 */
[----:B------:R-:W-:Y:S05]  /*1220*/  CALL.REL.NOINC `($__internal_0_$__cuda_sm3x_div_rn_noftz_f32_slowpath) ;  /* 0x0000002000cc7944 */ /* 0x000fea0003c00000 */
.L_x_27:
[----:B------:R-:W-:Y:S05]  /*1230*/  BSYNC.RECONVERGENT B4 ;  /* 0x0000000000047941 */ /* 0x000fea0003800200 */
.L_x_26:
        /* <DEDUP_REMOVED lines=21> */
.L_x_29:
[----:B------:R-:W-:Y:S05]  /*1390*/  BSYNC.RECONVERGENT B4 ;  /* 0x0000000000047941 */ /* 0x000fea0003800200 */
.L_x_28:
        /* <DEDUP_REMOVED lines=21> */
.L_x_31:
[----:B------:R-:W-:Y:S05]  /*14f0*/  BSYNC.RECONVERGENT B4 ;  /* 0x0000000000047941 */ /* 0x000fea0003800200 */
.L_x_30:
[----:B------:R-:W2:Y:S04]  /*1500*/  LDG.E R16, desc[UR8][R16.64+0x180] ;  /* 0x0001800810107981 */ /* 0x000ea8000c1e1900 */
[----:B------:R-:W2:Y:S04]  /*1510*/  LDG.E R15, desc[UR8][R14.64+0x180] ;  /* 0x000180080e0f7981 */ /* 0x000ea8000c1e1900 */
[----:B------:R-:W3:Y:S01]  /*1520*/  LDG.E R13, desc[UR8][R12.64+0x180] ;  /* 0x000180080c0d7981 */ /* 0x000ee2000c1e1900 */
[----:B------:R-:W0:Y:S01]  /*1530*/  MUFU.RCP R11, R4 ;  /* 0x00000004000b7308 */ /* 0x000e220000001000 */
[----:B------:R-:W-:Y:S01]  /*1540*/  BSSY.RECONVERGENT B4, `(.L_x_32) ;  /* 0x0000011000047945 */ /* 0x000fe20003800200 */
[----:B------:R-:W-:Y:S01]  /*1550*/  FADD R7, R7, R22 ;  /* 0x0000001607077221 */ /* 0x000fe20000000000 */
[----:B0-----:R-:W-:-:S04]  /*1560*/  FFMA R26, -R4, R11, 1 ;  /* 0x3f800000041a7423 */ /* 0x001fc8000000010b */
[----:B------:R-:W-:Y:S01]  /*1570*/  FFMA R11, R11, R26, R11 ;  /* 0x0000001a0b0b7223 */ /* 0x000fe2000000000b */
[----:B--2---:R-:W-:Y:S01]  /*1580*/  FMUL R23, R16, R15 ;  /* 0x0000000f10177220 */ /* 0x004fe20000400000 */
[----:B---3--:R-:W-:-:S03]  /*1590*/  FADD R20, -R2, R13 ;  /* 0x0000000d02147221 */ /* 0x008fc60000000100 */
[----:B------:R-:W-:Y:S01]  /*15a0*/  FADD R6, R6, R23 ;  /* 0x0000001706067221 */ /* 0x000fe20000000000 */
        /* <DEDUP_REMOVED lines=10> */
.L_x_33:
[----:B------:R-:W-:Y:S05]  /*1650*/  BSYNC.RECONVERGENT B4 ;  /* 0x0000000000047941 */ /* 0x000fea0003800200 */
.L_x_32:
[----:B------:R-:W-:Y:S01]  /*1660*/  FADD R7, R7, R22 ;  /* 0x0000001607077221 */ /* 0x000fe20000000000 */
[----:B------:R-:W-:-:S07]  /*1670*/  IADD3 R10, PT, PT, R10, 0x80, RZ ;  /* 0x000000800a0a7810 */ /* 0x000fce0007ffe0ff */
.L_x_25:
[----:B------:R-:W-:Y:S05]  /*1680*/  BSYNC.RECONVERGENT B3 ;  /* 0x0000000000037941 */ /* 0x000fea0003800200 */
.L_x_24:
[----:B------:R-:W-:-:S13]  /*1690*/  LOP3.LUT P0, R8, R8, 0x3, RZ, 0xc0, !PT ;  /* 0x0000000308087812 */ /* 0x000fda000780c0ff */
[----:B------:R-:W-:Y:S05]  /*16a0*/  @!P0 BRA `(.L_x_4) ;  /* 0x0000000400408947 */ /* 0x000fea0003800000 */
[----:B------:R-:W-:Y:S01]  /*16b0*/  ISETP.NE.AND P0, PT, R8, 0x1, PT ;  /* 0x000000010800780c */ /* 0x000fe20003f05270 */
[----:B------:R-:W-:-:S12]  /*16c0*/  BSSY.RECONVERGENT B3, `(.L_x_34) ;  /* 0x0000033000037945 */ /* 0x000fd80003800200 */
[----:B------:R-:W-:Y:S05]  /*16d0*/  @!P0 BRA `(.L_x_35) ;  /* 0x0000000000c48947 */ /* 0x000fea0003800000 */
[----:B------:R-:W0:Y:S01]  /*16e0*/  LDC.64 R14, c[0x0][0x3b8] ;  /* 0x0000ee00ff0e7b82 */ /* 0x000e220000000a00 */
[----:B------:R-:W-:-:S04]  /*16f0*/  IMAD.WIDE.U32 R16, R10, 0x4, R24 ;  /* 0x000000040a107825 */ /* 0x000fc800078e0018 */
[C---:B------:R-:W-:Y:S01]  /*1700*/  IMAD.WIDE.U32 R12, R10.reuse, 0x4, R18 ;  /* 0x000000040a0c7825 */ /* 0x040fe200078e0012 */
[----:B------:R-:W2:Y:S04]  /*1710*/  LDG.E R8, desc[UR8][R16.64] ;  /* 0x0000000810087981 */ /* 0x000ea8000c1e1900 */
[----:B------:R-:W3:Y:S01]  /*1720*/  LDG.E R23, desc[UR8][R12.64] ;  /* 0x000000080c177981 */ /* 0x000ee2000c1e1900 */
[----:B0-----:R-:W-:-:S05]  /*1730*/  IMAD.WIDE.U32 R14, R10, 0x4, R14 ;  /* 0x000000040a0e7825 */ /* 0x001fca00078e000e */
[----:B------:R-:W2:Y:S01]  /*1740*/  LDG.E R11, desc[UR8][R14.64] ;  /* 0x000000080e0b7981 */ /* 0x000ea2000c1e1900 */
[----:B-----5:R-:W0:Y:S01]  /*1750*/  MUFU.RCP R29, R4 ;  /* 0x00000004001d7308 */ /* 0x020e220000001000 */
[----:B------:R-:W-:Y:S01]  /*1760*/  BSSY.RECONVERGENT B4, `(.L_x_36) ;  /* 0x0000010000047945 */ /* 0x000fe20003800200 */
[----:B---3--:R-:W-:Y:S01]  /*1770*/  FADD R20, -R2, R23 ;  /* 0x0000001702147221 */ /* 0x008fe20000000100 */
[----:B--2---:R-:W-:-:S04]  /*1780*/  FMUL R11, R8, R11 ;  /* 0x0000000b080b7220 */ /* 0x004fc80000400000 */
        /* <DEDUP_REMOVED lines=13> */
.L_x_37:
[----:B------:R-:W-:Y:S05]  /*1860*/  BSYNC.RECONVERGENT B4 ;  /* 0x0000000000047941 */ /* 0x000fea0003800200 */
.L_x_36:
[----:B------:R-:W2:Y:S04]  /*1870*/  LDG.E R16, desc[UR8][R16.64+0x80] ;  /* 0x0000800810107981 */ /* 0x000ea8000c1e1900 */
[----:B------:R-:W2:Y:S04]  /*1880*/  LDG.E R15, desc[UR8][R14.64+0x80] ;  /* 0x000080080e0f7981 */ /* 0x000ea8000c1e1900 */
[----:B------:R-:W3:Y:S01]  /*1890*/  LDG.E R13, desc[UR8][R12.64+0x80] ;  /* 0x000080080c0d7981 */ /* 0x000ee2000c1e1900 */
[----:B------:R-:W0:Y:S01]  /*18a0*/  MUFU.RCP R23, R4 ;  /* 0x0000000400177308 */ /* 0x000e220000001000 */
[----:B------:R-:W-:Y:S01]  /*18b0*/  BSSY.RECONVERGENT B4, `(.L_x_38) ;  /* 0x0000011000047945 */ /* 0x000fe20003800200 */
[----:B------:R-:W-:Y:S01]  /*18c0*/  FADD R7, R7, R22 ;  /* 0x0000001607077221 */ /* 0x000fe20000000000 */
[----:B0-----:R-:W-:Y:S01]  /*18d0*/  FFMA R20, -R4, R23, 1 ;  /* 0x3f80000004147423 */ /* 0x001fe20000000117 */
[----:B--2---:R-:W-:Y:S01]  /*18e0*/  FMUL R11, R16, R15 ;  /* 0x0000000f100b7220 */ /* 0x004fe20000400000 */
[----:B---3--:R-:W-:-:S03]  /*18f0*/  FADD R8, -R2, R13 ;  /* 0x0000000d02087221 */ /* 0x008fc60000000100 */
[----:B------:R-:W-:Y:S01]  /*1900*/  FADD R6, R6, R11 ;  /* 0x0000000b06067221 */ /* 0x000fe20000000000 */
[----:B------:R-:W-:Y:S01]  /*1910*/  FMUL R27, R11, R8 ;  /* 0x000000080b1b7220 */ /* 0x000fe20000400000 */
[----:B------:R-:W-:-:S03]  /*1920*/  FFMA R8, R23, R20, R23 ;  /* 0x0000001417087223 */ /* 0x000fc60000000017 */
        /* <DEDUP_REMOVED lines=9> */
.L_x_39:
[----:B------:R-:W-:Y:S05]  /*19c0*/  BSYNC.RECONVERGENT B4 ;  /* 0x0000000000047941 */ /* 0x000fea0003800200 */
.L_x_38:
[----:B------:R-:W-:Y:S01]  /*19d0*/  FADD R7, R7, R22 ;  /* 0x0000001607077221 */ /* 0x000fe20000000000 */
[----:B------:R-:W-:-:S07]  /*19e0*/  IADD3 R10, PT, PT, R10, 0x40, RZ ;  /* 0x000000400a0a7810 */ /* 0x000fce0007ffe0ff */
.L_x_35:
[----:B------:R-:W-:Y:S05]  /*19f0*/  BSYNC.RECONVERGENT B3 ;  /* 0x0000000000037941 */ /* 0x000fea0003800200 */
.L_x_34:
[----:B------:R-:W-:-:S13]  /*1a00*/  LOP3.LUT P0, RZ, R9, 0x20, RZ, 0xc0, !PT ;  /* 0x0000002009ff7812 */ /* 0x000fda000780c0ff */
[----:B------:R-:W-:Y:S05]  /*1a10*/  @P0 BRA `(.L_x_4) ;  /* 0x0000000000640947 */ /* 0x000fea0003800000 */
[----:B------:R-:W0:Y:S01]  /*1a20*/  LDC.64 R8, c[0x0][0x3b8] ;  /* 0x0000ee00ff087b82 */ /* 0x000e220000000a00 */
[----:B------:R-:W-:-:S04]  /*1a30*/  IMAD.WIDE.U32 R24, R10, 0x4, R24 ;  /* 0x000000040a187825 */ /* 0x000fc800078e0018 */
[C---:B------:R-:W-:Y:S02]  /*1a40*/  IMAD.WIDE.U32 R18, R10.reuse, 0x4, R18 ;  /* 0x000000040a127825 */ /* 0x040fe400078e0012 */
[----:B------:R-:W2:Y:S04]  /*1a50*/  LDG.E R24, desc[UR8][R24.64] ;  /* 0x0000000818187981 */ /* 0x000ea8000c1e1900 */
[----:B------:R-:W3:Y:S01]  /*1a60*/  LDG.E R19, desc[UR8][R18.64] ;  /* 0x0000000812137981 */ /* 0x000ee2000c1e1900 */
[----:B0-----:R-:W-:-:S06]  /*1a70*/  IMAD.WIDE.U32 R10, R10, 0x4, R8 ;  /* 0x000000040a0a7825 */ /* 0x001fcc00078e0008 */
[----:B------:R-:W2:Y:S01]  /*1a80*/  LDG.E R11, desc[UR8][R10.64] ;  /* 0x000000080a0b7981 */ /* 0x000ea2000c1e1900 */
[----:B-----5:R-:W0:Y:S01]  /*1a90*/  MUFU.RCP R13, R4 ;  /* 0x00000004000d7308 */ /* 0x020e220000001000 */
[----:B------:R-:W-:Y:S01]  /*1aa0*/  BSSY.RECONVERGENT B3, `(.L_x_40) ;  /* 0x000000f000037945 */ /* 0x000fe20003800200 */
[----:B0-----:R-:W-:Y:S01]  /*1ab0*/  FFMA R12, -R4, R13, 1 ;  /* 0x3f800000040c7423 */ /* 0x001fe2000000010d */
[----:B---3--:R-:W-:Y:S01]  /*1ac0*/  FADD R8, -R2, R19 ;  /* 0x0000001302087221 */ /* 0x008fe20000000100 */
[----:B--2---:R-:W-:-:S04]  /*1ad0*/  FMUL R9, R24, R11 ;  /* 0x0000000b18097220 */ /* 0x004fc80000400000 */
[----:B------:R-:W-:-:S04]  /*1ae0*/  FMUL R23, R9, R8 ;  /* 0x0000000809177220 */ /* 0x000fc80000400000 */
        /* <DEDUP_REMOVED lines=8> */
[----:B------:R-:W-:-:S07]  /*1b70*/  MOV R30, 0x1b90 ;  /* 0x00001b90001e7802 */ /* 0x000fce0000000f00 */
[----:B------:R-:W-:Y:S05]  /*1b80*/  CALL.REL.NOINC `($__internal_0_$__cuda_sm3x_div_rn_noftz_f32_slowpath) ;  /* 0x0000001800747944 */ /* 0x000fea0003c00000 */
.L_x_41:
[----:B------:R-:W-:Y:S05]  /*1b90*/  BSYNC.RECONVERGENT B3 ;  /* 0x0000000000037941 */ /* 0x000fea0003800200 */
.L_x_40:
[----:B------:R-:W-:-:S07]  /*1ba0*/  FADD R7, R7, R22 ;  /* 0x0000001607077221 */ /* 0x000fce0000000000 */
.L_x_4:
[----:B------:R-:W-:Y:S05]  /*1bb0*/  BSYNC.RECONVERGENT B2 ;  /* 0x0000000000027941 */ /* 0x000fea0003800200 */
.L_x_3:
[----:B------:R-:W0:Y:S01]  /*1bc0*/  SHFL.BFLY PT, R9, R6, 0x10, 0x1f ;  /* 0x0e001f0006097f89 */ /* 0x000e2200000e0000 */
[----:B------:R-:W1:Y:S01]  /*1bd0*/  LDCU UR4, c[0x0][0x3c0] ;  /* 0x00007800ff0477ac */ /* 0x000e620008000800 */
[----:B------:R-:W-:Y:S01]  /*1be0*/  BSSY.RECONVERGENT B2, `(.L_x_42) ;  /* 0x0000018000027945 */ /* 0x000fe20003800200 */
[----:B-1----:R-:W-:Y:S01]  /*1bf0*/  ISETP.GE.U32.AND P1, PT, R5, UR4, PT ;  /* 0x0000000405007c0c */ /* 0x002fe2000bf26070 */
[----:B0-----:R-:W-:-:S05]  /*1c00*/  FADD R9, R9, R6 ;  /* 0x0000000609097221 */ /* 0x001fca0000000000 */
[----:B------:R-:W0:Y:S02]  /*1c10*/  SHFL.BFLY PT, R8, R9, 0x8, 0x1f ;  /* 0x0d001f0009087f89 */ /* 0x000e2400000e0000 */
[----:B0-----:R-:W-:-:S05]  /*1c20*/  FADD R10, R9, R8 ;  /* 0x00000008090a7221 */ /* 0x001fca0000000000 */
[----:B------:R-:W0:Y:S02]  /*1c30*/  SHFL.BFLY PT, R11, R10, 0x4, 0x1f ;  /* 0x0c801f000a0b7f89 */ /* 0x000e2400000e0000 */
[----:B0-----:R-:W-:-:S05]  /*1c40*/  FADD R11, R10, R11 ;  /* 0x0000000b0a0b7221 */ /* 0x001fca0000000000 */
[----:B------:R-:W0:Y:S02]  /*1c50*/  SHFL.BFLY PT, R8, R11, 0x2, 0x1f ;  /* 0x0c401f000b087f89 */ /* 0x000e2400000e0000 */
[----:B0-----:R-:W-:Y:S01]  /*1c60*/  FADD R12, R11, R8 ;  /* 0x000000080b0c7221 */ /* 0x001fe20000000000 */
[----:B------:R-:W-:-:S04]  /*1c70*/  I2FP.F32.U32 R8, UR4 ;  /* 0x0000000400087c45 */ /* 0x000fc80008201000 */
[----:B------:R-:W0:Y:S01]  /*1c80*/  SHFL.BFLY PT, R23, R12, 0x1, 0x1f ;  /* 0x0c201f000c177f89 */ /* 0x000e2200000e0000 */
[----:B------:R-:W1:Y:S02]  /*1c90*/  MUFU.RCP R13, R8 ;  /* 0x00000008000d7308 */ /* 0x000e640000001000 */
[----:B-1----:R-:W-:-:S04]  /*1ca0*/  FFMA R6, -R8, R13, 1 ;  /* 0x3f80000008067423 */ /* 0x002fc8000000010d */
[----:B------:R-:W-:Y:S01]  /*1cb0*/  FFMA R6, R13, R6, R13 ;  /* 0x000000060d067223 */ /* 0x000fe2000000000d */
[----:B0-----:R-:W-:-:S04]  /*1cc0*/  FADD R23, R12, R23 ;  /* 0x000000170c177221 */ /* 0x001fc80000000000 */
[----:B------:R-:W0:Y:S01]  /*1cd0*/  FCHK P0, R23, R8 ;  /* 0x0000000817007302 */ /* 0x000e220000000000 */
[----:B------:R-:W-:-:S04]  /*1ce0*/  FFMA R9, R23, R6, RZ ;  /* 0x0000000617097223 */ /* 0x000fc800000000ff */
[----:B------:R-:W-:-:S04]  /*1cf0*/  FFMA R10, -R8, R9, R23 ;  /* 0x00000009080a7223 */ /* 0x000fc80000000117 */
[----:B------:R-:W-:Y:S01]  /*1d00*/  FFMA R6, R6, R10, R9 ;  /* 0x0000000a06067223 */ /* 0x000fe20000000009 */
[----:B0-----:R-:W-:Y:S06]  /*1d10*/  @!P0 BRA `(.L_x_43) ;  /* 0x0000000000108947 */ /* 0x001fec0003800000 */
[----:B------:R-:W-:Y:S02]  /*1d20*/  MOV R22, R8 ;  /* 0x0000000800167202 */ /* 0x000fe40000000f00 */
[----:B------:R-:W-:-:S07]  /*1d30*/  MOV R30, 0x1d50 ;  /* 0x00001d50001e7802 */ /* 0x000fce0000000f00 */
[----:B-----5:R-:W-:Y:S05]  /*1d40*/  CALL.REL.NOINC `($__internal_0_$__cuda_sm3x_div_rn_noftz_f32_slowpath) ;  /* 0x0000001800047944 */ /* 0x020fea0003c00000 */
[----:B------:R-:W-:-:S07]  /*1d50*/  MOV R6, R22 ;  /* 0x0000001600067202 */ /* 0x000fce0000000f00 */
.L_x_43:
[----:B------:R-:W-:Y:S05]  /*1d60*/  BSYNC.RECONVERGENT B2 ;  /* 0x0000000000027941 */ /* 0x000fea0003800200 */
.L_x_42:
[----:B------:R-:W0:Y:S01]  /*1d70*/  SHFL.BFLY PT, R10, R7, 0x10, 0x1f ;  /* 0x0e001f00070a7f89 */ /* 0x000e2200000e0000 */
[----:B------:R-:W1:Y:S01]  /*1d80*/  MUFU.RCP R13, R8 ;  /* 0x00000008000d7308 */ /* 0x000e620000001000 */
[----:B------:R-:W-:Y:S01]  /*1d90*/  BSSY.RECONVERGENT B2, `(.L_x_44) ;  /* 0x0000015000027945 */ /* 0x000fe20003800200 */
[----:B-1----:R-:W-:Y:S01]  /*1da0*/  FFMA R16, -R8, R13, 1 ;  /* 0x3f80000008107423 */ /* 0x002fe2000000010d */
[----:B0-----:R-:W-:-:S03]  /*1db0*/  FADD R10, R10, R7 ;  /* 0x000000070a0a7221 */ /* 0x001fc60000000000 */
[----:B------:R-:W-:Y:S02]  /*1dc0*/  FFMA R7, R13, R16, R13 ;  /* 0x000000100d077223 */ /* 0x000fe4000000000d */
[----:B------:R-:W0:Y:S02]  /*1dd0*/  SHFL.BFLY PT, R9, R10, 0x8, 0x1f ;  /* 0x0d001f000a097f89 */ /* 0x000e2400000e0000 */
[----:B0-----:R-:W-:-:S05]  /*1de0*/  FADD R9, R10, R9 ;  /* 0x000000090a097221 */ /* 0x001fca0000000000 */
[----:B------:R-:W0:Y:S02]  /*1df0*/  SHFL.BFLY PT, R12, R9, 0x4, 0x1f ;  /* 0x0c801f00090c7f89 */ /* 0x000e2400000e0000 */
[----:B0-----:R-:W-:-:S05]  /*1e00*/  FADD R12, R9, R12 ;  /* 0x0000000c090c7221 */ /* 0x001fca0000000000 */
[----:B------:R-:W0:Y:S02]  /*1e10*/  SHFL.BFLY PT, R11, R12, 0x2, 0x1f ;  /* 0x0c401f000c0b7f89 */ /* 0x000e2400000e0000 */
[----:B0-----:R-:W-:-:S05]  /*1e20*/  FADD R11, R12, R11 ;  /* 0x0000000b0c0b7221 */ /* 0x001fca0000000000 */
[----:B------:R-:W0:Y:S02]  /*1e30*/  SHFL.BFLY PT, R14, R11, 0x1, 0x1f ;  /* 0x0c201f000b0e7f89 */ /* 0x000e2400000e0000 */
        /* <DEDUP_REMOVED lines=10> */
.L_x_45:
[----:B------:R-:W-:Y:S05]  /*1ee0*/  BSYNC.RECONVERGENT B2 ;  /* 0x0000000000027941 */ /* 0x000fea0003800200 */
.L_x_44:
[----:B------:R-:W-:Y:S04]  /*1ef0*/  BSSY B2, `(.L_x_46) ;  /* 0x0000152000027945 */ /* 0x000fe80003800000 */
[----:B------:R-:W-:Y:S05]  /*1f00*/  @P1 BRA `(.L_x_47) ;  /* 0x0000001400401947 */ /* 0x000fea0003800000 */
[----:B------:R-:W0:Y:S01]  /*1f10*/  LDCU UR4, c[0x0][0x3c0] ;  /* 0x00007800ff0477ac */ /* 0x000e220008000800 */
[----:B------:R-:W-:Y:S01]  /*1f20*/  LOP3.LUT R9, RZ, R5, RZ, 0x33, !PT ;  /* 0x00000005ff097212 */ /* 0x000fe200078e33ff */
[----:B------:R-:W-:Y:S03]  /*1f30*/  BSSY B3, `(.L_x_48) ;  /* 0x0000062000037945 */ /* 0x000fe60003800000 */
[----:B0-----:R-:W-:-:S04]  /*1f40*/  IADD3 R9, PT, PT, R9, UR4, RZ ;  /* 0x0000000409097c10 */ /* 0x001fc8000fffe0ff */
[----:B------:R-:W-:-:S04]  /*1f50*/  LOP3.LUT R8, R9, 0x60, RZ, 0xc0, !PT ;  /* 0x0000006009087812 */ /* 0x000fc800078ec0ff */
[----:B------:R-:W-:-:S13]  /*1f60*/  ISETP.NE.AND P0, PT, R8, 0x60, PT ;  /* 0x000000600800780c */ /* 0x000fda0003f05270 */
[----:B------:R-:W-:Y:S05]  /*1f70*/  @!P0 BRA `(.L_x_49) ;  /* 0x0000000400748947 */ /* 0x000fea0003800000 */
[----:B------:R-:W0:Y:S01]  /*1f80*/  S2UR UR5, SR_CgaCtaId ;  /* 0x00000000000579c3 */ /* 0x000e220000008800 */
[----:B------:R-:W1:Y:S01]  /*1f90*/  LDCU.64 UR10, c[0x0][0x380] ;  /* 0x00007000ff0a77ac */ /* 0x000e620008000a00 */
[----:B------:R-:W-:Y:S02]  /*1fa0*/  LOP3.LUT R13, R0, 0x1f, RZ, 0xc0, !PT ;  /* 0x0000001f000d7812 */ /* 0x000fe400078ec0ff */
[----:B------:R-:W-:Y:S01]  /*1fb0*/  SHF.L.U32 R14, R21, 0x2, RZ ;  /* 0x00000002150e7819 */ /* 0x000fe200000006ff */
[----:B------:R-:W2:Y:S01]  /*1fc0*/  LDCU.64 UR12, c[0x0][0x398] ;  /* 0x00007300ff0c77ac */ /* 0x000ea20008000a00 */
[----:B------:R-:W-:Y:S02]  /*1fd0*/  SHF.R.U32.HI R15, RZ, 0x1e, R21 ;  /* 0x0000001eff0f7819 */ /* 0x000fe40000011615 */
[----:B------:R-:W3:Y:S01]  /*1fe0*/  LDC.64 R16, c[0x0][0x3b8] ;  /* 0x0000ee00ff107b82 */ /* 0x000ee20000000a00 */
[----:B------:R-:W4:Y:S01]  /*1ff0*/  LDCU.64 UR14, c[0x0][0x3b0] ;  /* 0x00007600ff0e77ac */ /* 0x000f220008000a00 */
[----:B------:R-:W-:Y:S01]  /*2000*/  LEA.HI R12, R9, 0x1, RZ, 0x1b ;  /* 0x00000001090c7811 */ /* 0x000fe200078fd8ff */
[----:B------:R-:W-:Y:S01]  /*2010*/  IMAD.WIDE.U32 R14, R13, 0x4, R14 ;  /* 0x000000040d0e7825 */ /* 0x000fe200078e000e */
[----:B------:R-:W-:Y:S01]  /*2020*/  IADD3 R11, P0, PT, R21, R13, RZ ;  /* 0x0000000d150b7210 */ /* 0x000fe20007f1e0ff */
[----:B------:R-:W-:Y:S01]  /*2030*/  UMOV UR4, 0x400 ;  /* 0x0000040000047882 */ /* 0x000fe20000000000 */
[----:B------:R-:W-:-:S02]  /*2040*/  SHF.L.U32 R8, R12, 0x5, RZ ;  /* 0x000000050c087819 */ /* 0x000fc400000006ff */
[----:B------:R-:W-:Y:S02]  /*2050*/  IADD3.X R18, PT, PT, RZ, RZ, RZ, P0, !PT ;  /* 0x000000ffff127210 */ /* 0x000fe400007fe4ff */
[----:B-1----:R-:W-:-:S04]  /*2060*/  LEA R10, P0, R11, UR10, 0x2 ;  /* 0x0000000a0b0a7c11 */ /* 0x002fc8000f8010ff */
[----:B------:R-:W-:Y:S01]  /*2070*/  LEA.HI.X R11, R11, UR11, R18, 0x2, P0 ;  /* 0x0000000b0b0b7c11 */ /* 0x000fe200080f1412 */
[----:B0-----:R-:W-:Y:S01]  /*2080*/  ULEA UR4, UR5, UR4, 0x18 ;  /* 0x0000000405047291 */ /* 0x001fe2000f8ec0ff */
[----:B------:R-:W-:-:S05]  /*2090*/  LOP3.LUT R18, R12, 0x3, RZ, 0xc0, !PT ;  /* 0x000000030c127812 */ /* 0x000fca00078ec0ff */
[C---:B------:R-:W-:Y:S02]  /*20a0*/  LEA R20, R5.reuse, UR4, 0x2 ;  /* 0x0000000405147c11 */ /* 0x040fe4000f8e10ff */
[----:B------:R-:W-:Y:S01]  /*20b0*/  LOP3.LUT R5, R5, 0x60, R8, 0xf8, !PT ;  /* 0x0000006005057812 */ /* 0x000fe200078ef808 */
[----:B---3--:R-:W-:Y:S01]  /*20c0*/  IMAD.WIDE.U32 R16, R13, 0x4, R16 ;  /* 0x000000040d107825 */ /* 0x008fe200078e0010 */
[C---:B--2---:R-:W-:Y:S02]  /*20d0*/  IADD3 R8, P1, PT, R14.reuse, UR12, RZ ;  /* 0x0000000c0e087c10 */ /* 0x044fe4000ff3e0ff */
[----:B----4-:R-:W-:Y:S02]  /*20e0*/  IADD3 R14, P2, PT, R14, UR14, RZ ;  /* 0x0000000e0e0e7c10 */ /* 0x010fe4000ff5e0ff */
[----:B------:R-:W-:Y:S02]  /*20f0*/  IADD3.X R13, PT, PT, R15, UR13, RZ, P1, !PT ;  /* 0x0000000d0f0d7c10 */ /* 0x000fe40008ffe4ff */
[----:B------:R-:W-:-:S02]  /*2100*/  MOV R12, R16 ;  /* 0x00000010000c7202 */ /* 0x000fc40000000f00 */
[----:B------:R-:W-:Y:S02]  /*2110*/  IADD3.X R15, PT, PT, R15, UR15, RZ, P2, !PT ;  /* 0x0000000f0f0f7c10 */ /* 0x000fe400097fe4ff */
[----:B------:R-:W-:-:S07]  /*2120*/  IADD3 R16, PT, PT, -R18, RZ, RZ ;  /* 0x000000ff12107210 */ /* 0x000fce0007ffe1ff */
.L_x_58:
[----:B------:R-:W2:Y:S01]  /*2130*/  LDG.E R19, desc[UR8][R14.64] ;  /* 0x000000080e137981 */ /* 0x000ea2000c1e1900 */
[----:B-----5:R-:W0:Y:S01]  /*2140*/  MUFU.RCP R23, R4 ;  /* 0x0000000400177308 */ /* 0x020e220000001000 */
[----:B------:R-:W-:Y:S05]  /*2150*/  YIELD ;  /* 0x0000000000007946 */ /* 0x000fea0003800000 */
[----:B------:R-:W-:Y:S01]  /*2160*/  BSSY.RECONVERGENT B4, `(.L_x_50) ;  /* 0x000000c000047945 */ /* 0x000fe20003800200 */
[----:B0-----:R-:W-:-:S04]  /*2170*/  FFMA R18, -R4, R23, 1 ;  /* 0x3f80000004127423 */ /* 0x001fc80000000117 */
[----:B------:R-:W-:Y:S01]  /*2180*/  FFMA R18, R23, R18, R23 ;  /* 0x0000001217127223 */ /* 0x000fe20000000017 */
[----:B--2---:R-:W-:-:S04]  /*2190*/  FADD R23, -R2, R19 ;  /* 0x0000001302177221 */ /* 0x004fc80000000100 */
        /* <DEDUP_REMOVED lines=8> */
.L_x_51:
[----:B------:R-:W-:Y:S05]  /*2220*/  BSYNC.RECONVERGENT B4 ;  /* 0x0000000000047941 */ /* 0x000fea0003800200 */
.L_x_50:
[----:B------:R-:W-:Y:S02]  /*2230*/  MOV R18, R8 ;  /* 0x0000000800127202 */ /* 0x000fe40000000f00 */
[----:B------:R-:W-:-:S05]  /*2240*/  MOV R19, R13 ;  /* 0x0000000d00137202 */ /* 0x000fca0000000f00 */
[----:B------:R-:W2:Y:S01]  /*2250*/  LDG.E R24, desc[UR8][R18.64] ;  /* 0x0000000812187981 */ /* 0x000ea2000c1e1900 */
[----:B------:R-:W-:Y:S01]  /*2260*/  BSSY.RECONVERGENT B0, `(.L_x_52) ;  /* 0x0000006000007945 */ /* 0x000fe20003800200 */
[----:B--2---:R-:W-:-:S07]  /*2270*/  FMUL R23, R24, R22 ;  /* 0x0000001618177220 */ /* 0x004fce0000400000 */
.L_x_53:
[----:B------:R-:W0:Y:S02]  /*2280*/  LDS R18, [R20] ;  /* 0x0000000014127984 */ /* 0x000e240000000800 */
[----:B0-----:R-:W-:-:S05]  /*2290*/  FADD R19, R23, R18 ;  /* 0x0000001217137221 */ /* 0x001fca0000000000 */
[----:B------:R-:W0:Y:S02]  /*22a0*/  ATOMS.CAST.SPIN P0, [R20], R18, R19 ;  /* 0x000000121400758d */ /* 0x000e240001800013 */
[----:B0-----:R-:W-:Y:S05]  /*22b0*/  @!P0 BRA `(.L_x_53) ;  /* 0xfffffffc00f08947 */ /* 0x001fea000383ffff */
[----:B------:R-:W-:Y:S05]  /*22c0*/  BSYNC.RECONVERGENT B0 ;  /* 0x0000000000007941 */ /* 0x000fea0003800200 */
.L_x_52:
[----:B------:R-:W0:Y:S01]  /*22d0*/  LDC R23, c[0x0][0x3c0] ;  /* 0x0000f000ff177b82 */ /* 0x000e220000000800 */
[----:B------:R-:W-:Y:S01]  /*22e0*/  BSSY.RECONVERGENT B0, `(.L_x_54) ;  /* 0x0000006000007945 */ /* 0x000fe20003800200 */
[----:B0-----:R-:W-:-:S07]  /*22f0*/  LEA R23, R23, R20, 0x2 ;  /* 0x0000001417177211 */ /* 0x001fce00078e10ff */
.L_x_55:
[----:B------:R-:W0:Y:S02]  /*2300*/  LDS R18, [R23] ;  /* 0x0000000017127984 */ /* 0x000e240000000800 */
[----:B0-----:R-:W-:-:S05]  /*2310*/  FADD R19, R24, R18 ;  /* 0x0000001218137221 */ /* 0x001fca0000000000 */
[----:B------:R-:W0:Y:S02]  /*2320*/  ATOMS.CAST.SPIN P0, [R23], R18, R19 ;  /* 0x000000121700758d */ /* 0x000e240001800013 */
[----:B0-----:R-:W-:Y:S05]  /*2330*/  @!P0 BRA `(.L_x_55) ;  /* 0xfffffffc00f08947 */ /* 0x001fea000383ffff */
[----:B------:R-:W-:Y:S05]  /*2340*/  BSYNC.RECONVERGENT B0 ;  /* 0x0000000000007941 */ /* 0x000fea0003800200 */
.L_x_54:
[----:B------:R-:W-:Y:S02]  /*2350*/  MOV R18, R12 ;  /* 0x0000000c00127202 */ /* 0x000fe40000000f00 */
[----:B------:R-:W-:-:S05]  /*2360*/  MOV R19, R17 ;  /* 0x0000001100137202 */ /* 0x000fca0000000f00 */
[----:B------:R-:W2:Y:S01]  /*2370*/  LDG.E R18, desc[UR8][R18.64] ;  /* 0x0000000812127981 */ /* 0x000ea2000c1e1900 */
[----:B------:R-:W0:Y:S01]  /*2380*/  MUFU.RCP R27, R4 ;  /* 0x00000004001b7308 */ /* 0x000e220000001000 */
[----:B------:R-:W-:Y:S01]  /*2390*/  FFMA R23, R22, R7, R6 ;  /* 0x0000000716177223 */ /* 0x000fe20000000006 */
[----:B------:R-:W-:Y:S01]  /*23a0*/  BSSY.RECONVERGENT B4, `(.L_x_56) ;  /* 0x000000d000047945 */ /* 0x000fe20003800200 */
[----:B0-----:R-:W-:-:S04]  /*23b0*/  FFMA R22, -R4, R27, 1 ;  /* 0x3f80000004167423 */ /* 0x001fc8000000011b */
[----:B------:R-:W-:Y:S01]  /*23c0*/  FFMA R22, R27, R22, R27 ;  /* 0x000000161b167223 */ /* 0x000fe2000000001b */
[----:B--2---:R-:W-:-:S04]  /*23d0*/  FFMA R25, R24, R18, -R23 ;  /* 0x0000001218197223 */ /* 0x004fc80000000817 */
        /* <DEDUP_REMOVED lines=9> */
.L_x_57:
[----:B------:R-:W-:Y:S05]  /*2470*/  BSYNC.RECONVERGENT B4 ;  /* 0x0000000000047941 */ /* 0x000fea0003800200 */
.L_x_56:
[----:B------:R-:W-:Y:S01]  /*2480*/  IADD3 R16, PT, PT, R16, 0x1, RZ ;  /* 0x0000000110107810 */ /* 0x000fe20007ffe0ff */
[----:B------:R0:W-:Y:S01]  /*2490*/  STG.E desc[UR8][R10.64], R22 ;  /* 0x000000160a007986 */ /* 0x0001e2000c101908 */
[----:B------:R-:W-:Y:S02]  /*24a0*/  IADD3 R12, P2, PT, R12, 0x80, RZ ;  /* 0x000000800c0c7810 */ /* 0x000fe40007f5e0ff */
[----:B------:R-:W-:Y:S02]  /*24b0*/  ISETP.NE.AND P0, PT, R16, RZ, PT ;  /* 0x000000ff1000720c */ /* 0x000fe40003f05270 */
[----:B------:R-:W-:Y:S02]  /*24c0*/  IADD3 R8, P3, PT, R8, 0x80, RZ ;  /* 0x0000008008087810 */ /* 0x000fe40007f7e0ff */
[----:B------:R-:W-:Y:S02]  /*24d0*/  IADD3 R14, P4, PT, R14, 0x80, RZ ;  /* 0x000000800e0e7810 */ /* 0x000fe40007f9e0ff */
[----:B------:R-:W-:-:S02]  /*24e0*/  IADD3 R20, PT, PT, R20, 0x80, RZ ;  /* 0x0000008014147810 */ /* 0x000fc40007ffe0ff */
[----:B------:R-:W-:Y:S02]  /*24f0*/  IADD3.X R17, PT, PT, RZ, R17, RZ, P2, !PT ;  /* 0x00000011ff117210 */ /* 0x000fe400017fe4ff */
[----:B0-----:R-:W-:Y:S02]  /*2500*/  IADD3 R10, P1, PT, R10, 0x80, RZ ;  /* 0x000000800a0a7810 */ /* 0x001fe40007f3e0ff */
[----:B------:R-:W-:Y:S02]  /*2510*/  IADD3.X R13, PT, PT, RZ, R13, RZ, P3, !PT ;  /* 0x0000000dff0d7210 */ /* 0x000fe40001ffe4ff */
[----:B------:R-:W-:Y:S02]  /*2520*/  IADD3.X R15, PT, PT, RZ, R15, RZ, P4, !PT ;  /* 0x0000000fff0f7210 */ /* 0x000fe400027fe4ff */
[----:B------:R-:W-:Y:S01]  /*2530*/  IADD3.X R11, PT, PT, RZ, R11, RZ, P1, !PT ;  /* 0x0000000bff0b7210 */ /* 0x000fe20000ffe4ff */
[----:B------:R-:W-:Y:S06]  /*2540*/  @P0 BRA `(.L_x_58) ;  /* 0xfffffff800f80947 */ /* 0x000fec000383ffff */
.L_x_49:
[----:B------:R-:W-:Y:S05]  /*2550*/  BSYNC B3 ;  /* 0x0000000000037941 */ /* 0x000fea0003800000 */
.L_x_48:
[----:B------:R-:W-:-:S13]  /*2560*/  ISETP.GE.U32.AND P0, PT, R9, 0x60, PT ;  /* 0x000000600900780c */ /* 0x000fda0003f06070 */
[----:B------:R-:W-:Y:S05]  /*2570*/  @!P0 BRA `(.L_x_47) ;  /* 0x0000000c00a48947 */ /* 0x000fea0003800000 */
[----:B------:R-:W0:Y:S01]  /*2580*/  S2UR UR5, SR_CgaCtaId ;  /* 0x00000000000579c3 */ /* 0x000e220000008800 */
[----:B------:R-:W1:Y:S01]  /*2590*/  LDCU.64 UR10, c[0x0][0x3b0] ;  /* 0x00007600ff0a77ac */ /* 0x000e620008000a00 */
[----:B------:R-:W-:Y:S01]  /*25a0*/  LEA R10, P0, R21, 0x100, 0x2 ;  /* 0x00000100150a7811 */ /* 0x000fe200078010ff */
[----:B------:R-:W-:Y:S01]  /*25b0*/  IMAD.WIDE.U32 R12, R5, 0x4, RZ ;  /* 0x00000004050c7825 */ /* 0x000fe200078e00ff */
[----:B------:R-:W2:Y:S02]  /*25c0*/  LDCU.64 UR12, c[0x0][0x398] ;  /* 0x00007300ff0c77ac */ /* 0x000ea40008000a00 */
[----:B------:R-:W-:Y:S02]  /*25d0*/  LEA.HI.X R17, R21, RZ, RZ, 0x2, P0 ;  /* 0x000000ff15117211 */ /* 0x000fe400000f14ff */
[----:B------:R-:W-:Y:S01]  /*25e0*/  MOV R11, R12 ;  /* 0x0000000c000b7202 */ /* 0x000fe20000000f00 */
[----:B------:R-:W3:Y:S01]  /*25f0*/  LDCU.64 UR14, c[0x0][0x380] ;  /* 0x00007000ff0e77ac */ /* 0x000ee20008000a00 */
[----:B------:R-:W-:Y:S01]  /*2600*/  MOV R12, R13 ;  /* 0x0000000d000c7202 */ /* 0x000fe20000000f00 */
[----:B------:R-:W-:Y:S01]  /*2610*/  UMOV UR4, 0x400 ;  /* 0x0000040000047882 */ /* 0x000fe20000000000 */
[----:B-1----:R-:W-:-:S02]  /*2620*/  IADD3 R8, P0, PT, R10, UR10, RZ ;  /* 0x0000000a0a087c10 */ /* 0x002fc4000ff1e0ff */
[C---:B--2---:R-:W-:Y:S01]  /*2630*/  IADD3 R9, P1, PT, R10.reuse, UR12, RZ ;  /* 0x0000000c0a097c10 */ /* 0x044fe2000ff3e0ff */
[----:B0-----:R-:W-:Y:S01]  /*2640*/  ULEA UR4, UR5, UR4, 0x18 ;  /* 0x0000000405047291 */ /* 0x001fe2000f8ec0ff */
[C---:B------:R-:W-:Y:S02]  /*2650*/  IADD3.X R13, PT, PT, R17.reuse, UR11, RZ, P0, !PT ;  /* 0x0000000b110d7c10 */ /* 0x040fe400087fe4ff */
[----:B---3--:R-:W-:Y:S02]  /*2660*/  IADD3 R10, P2, PT, R10, UR14, RZ ;  /* 0x0000000e0a0a7c10 */ /* 0x008fe4000ff5e0ff */
[----:B------:R-:W-:Y:S02]  /*2670*/  IADD3.X R15, PT, PT, R17, UR13, RZ, P1, !PT ;  /* 0x0000000d110f7c10 */ /* 0x000fe40008ffe4ff */
[----:B------:R-:W-:Y:S02]  /*2680*/  LEA R14, R5, UR4, 0x2 ;  /* 0x00000004050e7c11 */ /* 0x000fe4000f8e10ff */
[----:B------:R-:W-:-:S02]  /*2690*/  IADD3.X R17, PT, PT, R17, UR15, RZ, P2, !PT ;  /* 0x0000000f11117c10 */ /* 0x000fc400097fe4ff */
[----:B------:R-:W-:-:S07]  /*26a0*/  IADD3 R14, PT, PT, R14, 0x100, RZ ;  /* 0x000001000e0e7810 */ /* 0x000fce0007ffe0ff */
.L_x_91:
[----:B------:R-:W-:-:S04]  /*26b0*/  IADD3 R24, P0, PT, R11, R8, RZ ;  /* 0x000000080b187210 */ /* 0x000fc80007f1e0ff */
[----:B------:R-:W-:-:S05]  /*26c0*/  IADD3.X R25, PT, PT, R12, R13, RZ, P0, !PT ;  /* 0x0000000d0c197210 */ /* 0x000fca00007fe4ff */
        /* <DEDUP_REMOVED lines=15> */
.L_x_60:
[----:B------:R-:W-:Y:S05]  /*27c0*/  BSYNC.RECONVERGENT B3 ;  /* 0x0000000000037941 */ /* 0x000fea0003800200 */
.L_x_59:
[----:B------:R-:W-:-:S04]  /*27d0*/  IADD3 R18, P0, PT, R11, R9, RZ ;  /* 0x000000090b127210 */ /* 0x000fc80007f1e0ff */
[----:B------:R-:W-:-:S05]  /*27e0*/  IADD3.X R19, PT, PT, R12, R15, RZ, P0, !PT ;  /* 0x0000000f0c137210 */ /* 0x000fca00007fe4ff */
[----:B------:R-:W2:Y:S01]  /*27f0*/  LDG.E R27, desc[UR8][R18.64+-0x100] ;  /* 0xffff0008121b7981 */ /* 0x000ea2000c1e1900 */
[----:B------:R-:W-:Y:S01]  /*2800*/  BSSY.RECONVERGENT B0, `(.L_x_61) ;  /* 0x0000006000007945 */ /* 0x000fe20003800200 */
[----:B--2---:R-:W-:-:S07]  /*2810*/  FMUL R23, R27, R22 ;  /* 0x000000161b177220 */ /* 0x004fce0000400000 */
.L_x_62:
[----:B------:R-:W0:Y:S02]  /*2820*/  LDS R20, [R14+-0x100] ;  /* 0xffff00000e147984 */ /* 0x000e240000000800 */
[----:B0-----:R-:W-:-:S05]  /*2830*/  FADD R21, R23, R20 ;  /* 0x0000001417157221 */ /* 0x001fca0000000000 */
[----:B------:R-:W0:Y:S02]  /*2840*/  ATOMS.CAST.SPIN P0, [R14+-0x100], R20, R21 ;  /* 0xffff00140e00758d */ /* 0x000e240001800015 */
[----:B0-----:R-:W-:Y:S05]  /*2850*/  @!P0 BRA `(.L_x_62) ;  /* 0xfffffffc00f08947 */ /* 0x001fea000383ffff */
[----:B------:R-:W-:Y:S05]  /*2860*/  BSYNC.RECONVERGENT B0 ;  /* 0x0000000000007941 */ /* 0x000fea0003800200 */
.L_x_61:
[----:B------:R-:W0:Y:S01]  /*2870*/  LDC R21, c[0x0][0x3c0] ;  /* 0x0000f000ff157b82 */ /* 0x000e220000000800 */
[----:B------:R-:W-:Y:S01]  /*2880*/  BSSY.RECONVERGENT B0, `(.L_x_63) ;  /* 0x0000006000007945 */ /* 0x000fe20003800200 */
[----:B0-----:R-:W-:-:S07]  /*2890*/  LEA R16, R21, R14, 0x2 ;  /* 0x0000000e15107211 */ /* 0x001fce00078e10ff */
.L_x_64:
[----:B------:R-:W0:Y:S02]  /*28a0*/  LDS R20, [R16+-0x100] ;  /* 0xffff000010147984 */ /* 0x000e240000000800 */
[----:B0-----:R-:W-:-:S05]  /*28b0*/  FADD R21, R27, R20 ;  /* 0x000000141b157221 */ /* 0x001fca0000000000 */
[----:B------:R-:W0:Y:S02]  /*28c0*/  ATOMS.CAST.SPIN P0, [R16+-0x100], R20, R21 ;  /* 0xffff00141000758d */ /* 0x000e240001800015 */
[----:B0-----:R-:W-:Y:S05]  /*28d0*/  @!P0 BRA `(.L_x_64) ;  /* 0xfffffffc00f08947 */ /* 0x001fea000383ffff */
[----:B------:R-:W-:Y:S05]  /*28e0*/  BSYNC.RECONVERGENT B0 ;  /* 0x0000000000007941 */ /* 0x000fea0003800200 */
.L_x_63:
[----:B------:R-:W0:Y:S02]  /*28f0*/  LDC.64 R20, c[0x0][0x3b8] ;  /* 0x0000ee00ff147b82 */ /* 0x000e240000000a00 */
[----:B0-----:R-:W-:-:S04]  /*2900*/  IADD3 R20, P0, P1, R11, 0x100, R20 ;  /* 0x000001000b147810 */ /* 0x001fc8000791e014 */
[----:B------:R-:W-:-:S05]  /*2910*/  IADD3.X R21, PT, PT, R12, R21, RZ, P0, P1 ;  /* 0x000000150c157210 */ /* 0x000fca00007e24ff */
[----:B------:R-:W2:Y:S01]  /*2920*/  LDG.E R23, desc[UR8][R20.64+-0x100] ;  /* 0xffff000814177981 */ /* 0x000ea2000c1e1900 */
[----:B------:R-:W0:Y:S01]  /*2930*/  MUFU.RCP R29, R4 ;  /* 0x00000004001d7308 */ /* 0x000e220000001000 */
[----:B------:R-:W-:Y:S01]  /*2940*/  FFMA R22, R22, R7, R6 ;  /* 0x0000000716167223 */ /* 0x000fe20000000006 */
[----:B------:R-:W-:Y:S01]  /*2950*/  BSSY.RECONVERGENT B3, `(.L_x_65) ;  /* 0x000000e000037945 */ /* 0x000fe20003800200 */
[----:B0-----:R-:W-:Y:S02]  /*2960*/  FFMA R26, -R4, R29, 1 ;  /* 0x3f800000041a7423 */ /* 0x001fe4000000011d */
[----:B--2---:R-:W-:Y:S02]  /*2970*/  FFMA R27, R27, R23, -R22 ;  /* 0x000000171b1b7223 */ /* 0x004fe40000000816 */
[----:B------:R-:W-:Y:S02]  /*2980*/  FFMA R22, R29, R26, R29 ;  /* 0x0000001a1d167223 */ /* 0x000fe4000000001d */
[----:B------:R-:W0:Y:S02]  /*2990*/  FCHK P0, R27, R4 ;  /* 0x000000041b007302 */ /* 0x000e240000000000 */
        /* <DEDUP_REMOVED lines=8> */
[----:B------:R-:W-:-:S07]  /*2a20*/  MOV R23, R22 ;  /* 0x0000001600177202 */ /* 0x000fce0000000f00 */
.L_x_66:
[----:B------:R-:W-:Y:S05]  /*2a30*/  BSYNC.RECONVERGENT B3 ;  /* 0x0000000000037941 */ /* 0x000fea0003800200 */
.L_x_65:
[----:B------:R-:W-:-:S04]  /*2a40*/  IADD3 R26, P0, PT, R11, R10, RZ ;  /* 0x0000000a0b1a7210 */ /* 0x000fc80007f1e0ff */
[----:B------:R-:W-:-:S05]  /*2a50*/  IADD3.X R27, PT, PT, R12, R17, RZ, P0, !PT ;  /* 0x000000110c1b7210 */ /* 0x000fca00007fe4ff */
[----:B------:R0:W-:Y:S04]  /*2a60*/  STG.E desc[UR8][R26.64+-0x100], R23 ;  /* 0xffff00171a007986 */ /* 0x0001e8000c101908 */
[----:B------:R-:W2:Y:S01]  /*2a70*/  LDG.E R29, desc[UR8][R24.64+-0x80] ;  /* 0xffff8008181d7981 */ /* 0x000ea2000c1e1900 */
[----:B------:R-:W1:Y:S01]  /*2a80*/  MUFU.RCP R33, R4 ;  /* 0x0000000400217308 */ /* 0x000e620000001000 */
[----:B------:R-:W-:Y:S01]  /*2a90*/  BSSY.RECONVERGENT B3, `(.L_x_67) ;  /* 0x000000e000037945 */ /* 0x000fe20003800200 */
[----:B-1----:R-:W-:-:S04]  /*2aa0*/  FFMA R22, -R4, R33, 1 ;  /* 0x3f80000004167423 */ /* 0x002fc80000000121 */
[----:B------:R-:W-:Y:S01]  /*2ab0*/  FFMA R22, R33, R22, R33 ;  /* 0x0000001621167223 */ /* 0x000fe20000000021 */
[----:B--2---:R-:W-:-:S04]  /*2ac0*/  FADD R31, -R2, R29 ;  /* 0x0000001d021f7221 */ /* 0x004fc80000000100 */
[----:B------:R-:W1:Y:S01]  /*2ad0*/  FCHK P0, R31, R4 ;  /* 0x000000041f007302 */ /* 0x000e620000000000 */
[----:B------:R-:W-:-:S04]  /*2ae0*/  FFMA R29, R22, R31, RZ ;  /* 0x0000001f161d7223 */ /* 0x000fc800000000ff */
[----:B------:R-:W-:-:S04]  /*2af0*/  FFMA R28, -R4, R29, R31 ;  /* 0x0000001d041c7223 */ /* 0x000fc8000000011f */
[----:B------:R-:W-:Y:S01]  /*2b00*/  FFMA R29, R22, R28, R29 ;  /* 0x0000001c161d7223 */ /* 0x000fe2000000001d */
[----:B01----:R-:W-:Y:S06]  /*2b10*/  @!P0 BRA `(.L_x_68) ;  /* 0x0000000000148947 */ /* 0x003fec0003800000 */
[----:B------:R-:W-:Y:S02]  /*2b20*/  MOV R23, R31 ;  /* 0x0000001f00177202 */ /* 0x000fe40000000f00 */
[----:B------:R-:W-:Y:S02]  /*2b30*/  MOV R22, R4 ;  /* 0x0000000400167202 */ /* 0x000fe40000000f00 */
[----:B------:R-:W-:-:S07]  /*2b40*/  MOV R30, 0x2b60 ;  /* 0x00002b60001e7802 */ /* 0x000fce0000000f00 */
[----:B------:R-:W-:Y:S05]  /*2b50*/  CALL.REL.NOINC `($__internal_0_$__cuda_sm3x_div_rn_noftz_f32_slowpath) ;  /* 0x0000000800807944 */ /* 0x000fea0003c00000 */
[----:B------:R-:W-:-:S07]  /*2b60*/  MOV R29, R22 ;  /* 0x00000016001d7202 */ /* 0x000fce0000000f00 */
.L_x_68:
[----:B------:R-:W-:Y:S05]  /*2b70*/  BSYNC.RECONVERGENT B3 ;  /* 0x0000000000037941 */ /* 0x000fea0003800200 */
.L_x_67:
[----:B------:R-:W2:Y:S01]  /*2b80*/  LDG.E R28, desc[UR8][R18.64+-0x80] ;  /* 0xffff8008121c7981 */ /* 0x000ea2000c1e1900 */
[----:B------:R-:W-:Y:S01]  /*2b90*/  BSSY.RECONVERGENT B0, `(.L_x_69) ;  /* 0x0000006000007945 */ /* 0x000fe20003800200 */
[----:B--2---:R-:W-:-:S07]  /*2ba0*/  FMUL R31, R28, R29 ;  /* 0x0000001d1c1f7220 */ /* 0x004fce0000400000 */
.L_x_70:
[----:B------:R-:W0:Y:S02]  /*2bb0*/  LDS R22, [R14+-0x80] ;  /* 0xffff80000e167984 */ /* 0x000e240000000800 */
[----:B0-----:R-:W-:-:S05]  /*2bc0*/  FADD R23, R31, R22 ;  /* 0x000000161f177221 */ /* 0x001fca0000000000 */
[----:B------:R-:W0:Y:S02]  /*2bd0*/  ATOMS.CAST.SPIN P0, [R14+-0x80], R22, R23 ;  /* 0xffff80160e00758d */ /* 0x000e240001800017 */
[----:B0-----:R-:W-:Y:S05]  /*2be0*/  @!P0 BRA `(.L_x_70) ;  /* 0xfffffffc00f08947 */ /* 0x001fea000383ffff */
[----:B------:R-:W-:Y:S05]  /*2bf0*/  BSYNC.RECONVERGENT B0 ;  /* 0x0000000000007941 */ /* 0x000fea0003800200 */
.L_x_69:
[----:B------:R-:W-:Y:S01]  /*2c00*/  BSSY.RECONVERGENT B0, `(.L_x_71) ;  /* 0x0000005000007945 */ /* 0x000fe20003800200 */
.L_x_72:
[----:B------:R-:W0:Y:S02]  /*2c10*/  LDS R22, [R16+-0x80] ;  /* 0xffff800010167984 */ /* 0x000e240000000800 */
[----:B0-----:R-:W-:-:S05]  /*2c20*/  FADD R23, R28, R22 ;  /* 0x000000161c177221 */ /* 0x001fca0000000000 */
[----:B------:R-:W0:Y:S02]  /*2c30*/  ATOMS.CAST.SPIN P0, [R16+-0x80], R22, R23 ;  /* 0xffff80161000758d */ /* 0x000e240001800017 */
[----:B0-----:R-:W-:Y:S05]  /*2c40*/  @!P0 BRA `(.L_x_72) ;  /* 0xfffffffc00f08947 */ /* 0x001fea000383ffff */
[----:B------:R-:W-:Y:S05]  /*2c50*/  BSYNC.RECONVERGENT B0 ;  /* 0x0000000000007941 */ /* 0x000fea0003800200 */
.L_x_71:
        /* <DEDUP_REMOVED lines=17> */
.L_x_74:
[----:B------:R-:W-:Y:S05]  /*2d70*/  BSYNC.RECONVERGENT B3 ;  /* 0x0000000000037941 */ /* 0x000fea0003800200 */
.L_x_73:
        /* <DEDUP_REMOVED lines=17> */
.L_x_76:
[----:B------:R-:W-:Y:S05]  /*2e90*/  BSYNC.RECONVERGENT B3 ;  /* 0x0000000000037941 */ /* 0x000fea0003800200 */
.L_x_75:
[----:B------:R-:W2:Y:S01]  /*2ea0*/  LDG.E R28, desc[UR8][R18.64] ;  /* 0x00000008121c7981 */ /* 0x000ea2000c1e1900 */
[----:B------:R-:W-:Y:S01]  /*2eb0*/  BSSY.RECONVERGENT B0, `(.L_x_77) ;  /* 0x0000006000007945 */ /* 0x000fe20003800200 */
[----:B--2---:R-:W-:-:S07]  /*2ec0*/  FMUL R31, R28, R29 ;  /* 0x0000001d1c1f7220 */ /* 0x004fce0000400000 */
.L_x_78:
[----:B------:R-:W0:Y:S02]  /*2ed0*/  LDS R22, [R14] ;  /* 0x000000000e167984 */ /* 0x000e240000000800 */
[----:B0-----:R-:W-:-:S05]  /*2ee0*/  FADD R23, R31, R22 ;  /* 0x000000161f177221 */ /* 0x001fca0000000000 */
[----:B------:R-:W0:Y:S02]  /*2ef0*/  ATOMS.CAST.SPIN P0, [R14], R22, R23 ;  /* 0x000000160e00758d */ /* 0x000e240001800017 */
[----:B0-----:R-:W-:Y:S05]  /*2f00*/  @!P0 BRA `(.L_x_78) ;  /* 0xfffffffc00f08947 */ /* 0x001fea000383ffff */
[----:B------:R-:W-:Y:S05]  /*2f10*/  BSYNC.RECONVERGENT B0 ;  /* 0x0000000000007941 */ /* 0x000fea0003800200 */
.L_x_77:
[----:B------:R-:W-:Y:S01]  /*2f20*/  BSSY.RECONVERGENT B0, `(.L_x_79) ;  /* 0x0000005000007945 */ /* 0x000fe20003800200 */
.L_x_80:
[----:B------:R-:W0:Y:S02]  /*2f30*/  LDS R22, [R16] ;  /* 0x0000000010167984 */ /* 0x000e240000000800 */
[----:B0-----:R-:W-:-:S05]  /*2f40*/  FADD R23, R28, R22 ;  /* 0x000000161c177221 */ /* 0x001fca0000000000 */
[----:B------:R-:W0:Y:S02]  /*2f50*/  ATOMS.CAST.SPIN P0, [R16], R22, R23 ;  /* 0x000000161000758d */ /* 0x000e240001800017 */
[----:B0-----:R-:W-:Y:S05]  /*2f60*/  @!P0 BRA `(.L_x_80) ;  /* 0xfffffffc00f08947 */ /* 0x001fea000383ffff */
[----:B------:R-:W-:Y:S05]  /*2f70*/  BSYNC.RECONVERGENT B0 ;  /* 0x0000000000007941 */ /* 0x000fea0003800200 */
.L_x_79:
        /* <DEDUP_REMOVED lines=17> */
.L_x_82:
[----:B------:R-:W-:Y:S05]  /*3090*/  BSYNC.RECONVERGENT B3 ;  /* 0x0000000000037941 */ /* 0x000fea0003800200 */
.L_x_81:
        /* <DEDUP_REMOVED lines=16> */
.L_x_84:
[----:B------:R-:W-:Y:S05]  /*31a0*/  BSYNC.RECONVERGENT B3 ;  /* 0x0000000000037941 */ /* 0x000fea0003800200 */
.L_x_83:
[----:B------:R-:W2:Y:S01]  /*31b0*/  LDG.E R23, desc[UR8][R18.64+0x80] ;  /* 0x0000800812177981 */ /* 0x000ea2000c1e1900 */
[----:B------:R-:W-:Y:S01]  /*31c0*/  BSSY.RECONVERGENT B0, `(.L_x_85) ;  /* 0x0000006000007945 */ /* 0x000fe20003800200 */
[----:B--2---:R-:W-:-:S07]  /*31d0*/  FMUL R25, R23, R22 ;  /* 0x0000001617197220 */ /* 0x004fce0000400000 */
.L_x_86:
[----:B------:R-:W0:Y:S02]  /*31e0*/  LDS R18, [R14+0x80] ;  /* 0x000080000e127984 */ /* 0x000e240000000800 */
[----:B0-----:R-:W-:-:S05]  /*31f0*/  FADD R19, R25, R18 ;  /* 0x0000001219137221 */ /* 0x001fca0000000000 */
[----:B------:R-:W0:Y:S02]  /*3200*/  ATOMS.CAST.SPIN P0, [R14+0x80], R18, R19 ;  /* 0x000080120e00758d */ /* 0x000e240001800013 */
[----:B0-----:R-:W-:Y:S05]  /*3210*/  @!P0 BRA `(.L_x_86) ;  /* 0xfffffffc00f08947 */ /* 0x001fea000383ffff */
[----:B------:R-:W-:Y:S05]  /*3220*/  BSYNC.RECONVERGENT B0 ;  /* 0x0000000000007941 */ /* 0x000fea0003800200 */
.L_x_85:
[----:B------:R-:W-:Y:S01]  /*3230*/  BSSY.RECONVERGENT B0, `(.L_x_87) ;  /* 0x0000005000007945 */ /* 0x000fe20003800200 */
.L_x_88:
[----:B------:R-:W0:Y:S02]  /*3240*/  LDS R18, [R16+0x80] ;  /* 0x0000800010127984 */ /* 0x000e240000000800 */
[----:B0-----:R-:W-:-:S05]  /*3250*/  FADD R19, R23, R18 ;  /* 0x0000001217137221 */ /* 0x001fca0000000000 */
[----:B------:R-:W0:Y:S02]  /*3260*/  ATOMS.CAST.SPIN P0, [R16+0x80], R18, R19 ;  /* 0x000080121000758d */ /* 0x000e240001800013 */
[----:B0-----:R-:W-:Y:S05]  /*3270*/  @!P0 BRA `(.L_x_88) ;  /* 0xfffffffc00f08947 */ /* 0x001fea000383ffff */
[----:B------:R-:W-:Y:S05]  /*3280*/  BSYNC.RECONVERGENT B0 ;  /* 0x0000000000007941 */ /* 0x000fea0003800200 */
.L_x_87:
        /* <DEDUP_REMOVED lines=15> */
.L_x_90:
[----:B------:R-:W-:Y:S05]  /*3380*/  BSYNC.RECONVERGENT B3 ;  /* 0x0000000000037941 */ /* 0x000fea0003800200 */
.L_x_89:
[----:B------:R-:W0:Y:S01]  /*3390*/  LDCU UR4, c[0x0][0x3c0] ;  /* 0x00007800ff0477ac */ /* 0x000e220008000800 */
[----:B------:R1:W-:Y:S01]  /*33a0*/  STG.E desc[UR8][R26.64+0x80], R22 ;  /* 0x000080161a007986 */ /* 0x0003e2000c101908 */
[----:B------:R-:W-:Y:S02]  /*33b0*/  IADD3 R5, PT, PT, R5, 0x80, RZ ;  /* 0x0000008005057810 */ /* 0x000fe40007ffe0ff */
[----:B------:R-:W-:Y:S02]  /*33c0*/  IADD3 R11, P1, PT, R11, 0x200, RZ ;  /* 0x000002000b0b7810 */ /* 0x000fe40007f3e0ff */
[----:B------:R-:W-:Y:S02]  /*33d0*/  IADD3 R14, PT, PT, R14, 0x200, RZ ;  /* 0x000002000e0e7810 */ /* 0x000fe40007ffe0ff */
[----:B------:R-:W-:Y:S02]  /*33e0*/  IADD3.X R12, PT, PT, RZ, R12, RZ, P1, !PT ;  /* 0x0000000cff0c7210 */ /* 0x000fe40000ffe4ff */
[----:B0-----:R-:W-:-:S13]  /*33f0*/  ISETP.GE.U32.AND P0, PT, R5, UR4, PT ;  /* 0x0000000405007c0c */ /* 0x001fda000bf06070 */
[----:B-1----:R-:W-:Y:S05]  /*3400*/  @!P0 BRA `(.L_x_91) ;  /* 0xfffffff000a88947 */ /* 0x002fea000383ffff */
.L_x_47:
[----:B------:R-:W-:Y:S05]  /*3410*/  BSYNC B2 ;  /* 0x0000000000027941 */ /* 0x000fea0003800000 */
.L_x_46:
[----:B------:R-:W0:Y:S02]  /*3420*/  LDC R17, c[0x0][0x3c0] ;  /* 0x0000f000ff117b82 */ /* 0x000e240000000800 */
[----:B0-----:R-:W-:-:S13]  /*3430*/  ISETP.GE.U32.AND P0, PT, R0, R17, PT ;  /* 0x000000110000720c */ /* 0x001fda0003f06070 */
[----:B------:R-:W-:Y:S05]  /*3440*/  @P0 EXIT ;  /* 0x000000000000094d */ /* 0x000fea0003800000 */
[----:B------:R-:W0:Y:S01]  /*3450*/  S2R R5, SR_CgaCtaId ;  /* 0x0000000000057919 */ /* 0x000e220000008800 */
[----:B------:R-:W1:Y:S01]  /*3460*/  LDC.64 R8, c[0x0][0x388] ;  /* 0x0000e200ff087b82 */ /* 0x000e620000000a00 */
[----:B-----5:R-:W-:-:S07]  /*3470*/  MOV R2, 0x400 ;  /* 0x0000040000027802 */ /* 0x020fce0000000f00 */
[----:B------:R-:W2:Y:S01]  /*3480*/  LDC.64 R10, c[0x0][0x390] ;  /* 0x0000e400ff0a7b82 */ /* 0x000ea20000000a00 */
[----:B0-----:R-:W-:-:S07]  /*3490*/  LEA R19, R5, R2, 0x18 ;  /* 0x0000000205137211 */ /* 0x001fce00078ec0ff */
.L_x_92:
[C---:B------:R-:W-:Y:S01]  /*34a0*/  LEA R2, R0.reuse, R19, 0x2 ;  /* 0x0000001300027211 */ /* 0x040fe200078e10ff */
[C---:B01----:R-:W-:Y:S01]  /*34b0*/  IMAD.WIDE.U32 R4, R0.reuse, 0x4, R8 ;  /* 0x0000000400047825 */ /* 0x043fe200078e0008 */
[----:B------:R-:W-:-:S03]  /*34c0*/  LEA R12, R0, UR6, 0x2 ;  /* 0x00000006000c7c11 */ /* 0x000fc6000f8e10ff */
[----:B------:R-:W0:Y:S01]  /*34d0*/  LDS R13, [R2] ;  /* 0x00000000020d7984 */ /* 0x000e220000000800 */
[----:B--2---:R-:W-:-:S03]  /*34e0*/  IMAD.WIDE.U32 R6, R0, 0x4, R10 ;  /* 0x0000000400067825 */ /* 0x004fc600078e000a */
[----:B------:R-:W1:Y:S01]  /*34f0*/  LDS R15, [R12] ;  /* 0x000000000c0f7984 */ /* 0x000e620000000800 */
[----:B------:R-:W-:-:S04]  /*3500*/  IADD3 R0, PT, PT, R3, R0, RZ ;  /* 0x0000000003007210 */ /* 0x000fc80007ffe0ff */
[----:B------:R-:W-:Y:S01]  /*3510*/  ISETP.GE.U32.AND P0, PT, R0, R17, PT ;  /* 0x000000110000720c */ /* 0x000fe20003f06070 */
[----:B0-----:R0:W-:Y:S04]  /*3520*/  REDG.E.ADD.F32.FTZ.RN.STRONG.GPU desc[UR8][R4.64], R13 ;  /* 0x0000000d040079a6 */ /* 0x0011e8000c12f308 */
[----:B-1----:R0:W-:Y:S08]  /*3530*/  REDG.E.ADD.F32.FTZ.RN.STRONG.GPU desc[UR8][R6.64], R15 ;  /* 0x0000000f060079a6 */ /* 0x0021f0000c12f308 */
[----:B------:R-:W-:Y:S05]  /*3540*/  @!P0 BRA `(.L_x_92) ;  /* 0xfffffffc00d48947 */ /* 0x000fea000383ffff */
[----:B------:R-:W-:Y:S05]  /*3550*/  EXIT ;  /* 0x000000000000794d */ /* 0x000fea0003800000 */
        .weak           $__internal_0_$__cuda_sm3x_div_rn_noftz_f32_slowpath
        .type           $__internal_0_$__cuda_sm3x_div_rn_noftz_f32_slowpath,@function
        .size           $__internal_0_$__cuda_sm3x_div_rn_noftz_f32_slowpath,(.L_x_105 - $__internal_0_$__cuda_sm3x_div_rn_noftz_f32_slowpath)
$__internal_0_$__cuda_sm3x_div_rn_noftz_f32_slowpath:
[----:B------:R-:W-:Y:S01]  /*3560*/  SHF.R.U32.HI R29, RZ, 0x17, R22 ;  /* 0x00000017ff1d7819 */ /* 0x000fe20000011616 */
[----:B------:R-:W-:Y:S01]  /*3570*/  BSSY.RECONVERGENT B0, `(.L_x_93) ;  /* 0x0000062000007945 */ /* 0x000fe20003800200 */
[----:B------:R-:W-:Y:S02]  /*3580*/  SHF.R.U32.HI R31, RZ, 0x17, R23 ;  /* 0x00000017ff1f7819 */ /* 0x000fe40000011617 */
[----:B------:R-:W-:Y:S02]  /*3590*/  LOP3.LUT R29, R29, 0xff, RZ, 0xc0, !PT ;  /* 0x000000ff1d1d7812 */ /* 0x000fe400078ec0ff */
[----:B------:R-:W-:Y:S02]  /*35a0*/  LOP3.LUT R31, R31, 0xff, RZ, 0xc0, !PT ;  /* 0x000000ff1f1f7812 */ /* 0x000fe400078ec0ff */
[----:B------:R-:W-:Y:S02]  /*35b0*/  IADD3 R32, PT, PT, R29, -0x1, RZ ;  /* 0xffffffff1d207810 */ /* 0x000fe40007ffe0ff */
[----:B------:R-:W-:-:S02]  /*35c0*/  IADD3 R33, PT, PT, R31, -0x1, RZ ;  /* 0xffffffff1f217810 */ /* 0x000fc40007ffe0ff */
[----:B------:R-:W-:-:S04]  /*35d0*/  ISETP.GT.U32.AND P0, PT, R32, 0xfd, PT ;  /* 0x000000fd2000780c */ /* 0x000fc80003f04070 */
[----:B------:R-:W-:-:S13]  /*35e0*/  ISETP.GT.U32.OR P0, PT, R33, 0xfd, P0 ;  /* 0x000000fd2100780c */ /* 0x000fda0000704470 */
[----:B------:R-:W-:Y:S01]  /*35f0*/  @!P0 MOV R28, RZ ;  /* 0x000000ff001c8202 */ /* 0x000fe20000000f00 */
[----:B------:R-:W-:Y:S06]  /*3600*/  @!P0 BRA `(.L_x_94) ;  /* 0x00000000005c8947 */ /* 0x000fec0003800000 */
[----:B------:R-:W-:Y:S02]  /*3610*/  FSETP.GTU.FTZ.AND P0, PT, |R23|, +INF , PT ;  /* 0x7f8000001700780b */ /* 0x000fe40003f1c200 */
[----:B------:R-:W-:-:S04]  /*3620*/  FSETP.GTU.FTZ.AND P2, PT, |R22|, +INF , PT ;  /* 0x7f8000001600780b */ /* 0x000fc80003f5c200 */
[----:B------:R-:W-:-:S13]  /*3630*/  PLOP3.LUT P0, PT, P0, P2, PT, 0xf8, 0x8f ;  /* 0x00000000008f781c */ /* 0x000fda0000705f70 */
[----:B------:R-:W-:Y:S05]  /*3640*/  @P0 BRA `(.L_x_95) ;  /* 0x00000004004c0947 */ /* 0x000fea0003800000 */
[----:B------:R-:W-:-:S13]  /*3650*/  LOP3.LUT P0, RZ, R22, 0x7fffffff, R23, 0xc8, !PT ;  /* 0x7fffffff16ff7812 */ /* 0x000fda000780c817 */
[----:B------:R-:W-:Y:S05]  /*3660*/  @!P0 BRA `(.L_x_96) ;  /* 0x00000004003c8947 */ /* 0x000fea0003800000 */
[C---:B------:R-:W-:Y:S02]  /*3670*/  FSETP.NEU.FTZ.AND P2, PT, |R23|.reuse, +INF , PT ;  /* 0x7f8000001700780b */ /* 0x040fe40003f5d200 */
[----:B------:R-:W-:Y:S02]  /*3680*/  FSETP.NEU.FTZ.AND P3, PT, |R22|, +INF , PT ;  /* 0x7f8000001600780b */ /* 0x000fe40003f7d200 */
[----:B------:R-:W-:-:S11]  /*3690*/  FSETP.NEU.FTZ.AND P0, PT, |R23|, +INF , PT ;  /* 0x7f8000001700780b */ /* 0x000fd60003f1d200 */
[----:B------:R-:W-:Y:S05]  /*36a0*/  @!P3 BRA !P2, `(.L_x_96) ;  /* 0x00000004002cb947 */ /* 0x000fea0005000000 */
[----:B------:R-:W-:-:S04]  /*36b0*/  LOP3.LUT P2, RZ, R23, 0x7fffffff, RZ, 0xc0, !PT ;  /* 0x7fffffff17ff7812 */ /* 0x000fc8000784c0ff */
[----:B------:R-:W-:-:S13]  /*36c0*/  PLOP3.LUT P2, PT, P3, P2, PT, 0x2f, 0xf2 ;  /* 0x0000000000f2781c */ /* 0x000fda0001f44577 */
[----:B------:R-:W-:Y:S05]  /*36d0*/  @P2 BRA `(.L_x_97) ;  /* 0x0000000400182947 */ /* 0x000fea0003800000 */
[----:B------:R-:W-:-:S04]  /*36e0*/  LOP3.LUT P2, RZ, R22, 0x7fffffff, RZ, 0xc0, !PT ;  /* 0x7fffffff16ff7812 */ /* 0x000fc8000784c0ff */
[----:B------:R-:W-:-:S13]  /*36f0*/  PLOP3.LUT P0, PT, P0, P2, PT, 0x2f, 0xf2 ;  /* 0x0000000000f2781c */ /* 0x000fda0000704577 */
[----:B------:R-:W-:Y:S05]  /*3700*/  @P0 BRA `(.L_x_98) ;  /* 0x0000000400000947 */ /* 0x000fea0003800000 */
[----:B------:R-:W-:Y:S02]  /*3710*/  ISETP.GE.AND P0, PT, R33, RZ, PT ;  /* 0x000000ff2100720c */ /* 0x000fe40003f06270 */
[----:B------:R-:W-:-:S11]  /*3720*/  ISETP.GE.AND P2, PT, R32, RZ, PT ;  /* 0x000000ff2000720c */ /* 0x000fd60003f46270 */
[----:B------:R-:W-:Y:S01]  /*3730*/  @P0 MOV R28, RZ ;  /* 0x000000ff001c0202 */ /* 0x000fe20000000f00 */
[----:B------:R-:W-:Y:S01]  /*3740*/  @!P0 FFMA R23, R23, 1.84467440737095516160e+19, RZ ;  /* 0x5f80000017178823 */ /* 0x000fe200000000ff */
[----:B------:R-:W-:Y:S01]  /*3750*/  @!P0 MOV R28, 0xffffffc0 ;  /* 0xffffffc0001c8802 */ /* 0x000fe20000000f00 */
[----:B------:R-:W-:-:S03]  /*3760*/  @!P2 FFMA R22, R22, 1.84467440737095516160e+19, RZ ;  /* 0x5f8000001616a823 */ /* 0x000fc600000000ff */
[----:B------:R-:W-:-:S07]  /*3770*/  @!P2 IADD3 R28, PT, PT, R28, 0x40, RZ ;  /* 0x000000401c1ca810 */ /* 0x000fce0007ffe0ff */
.L_x_94:
[----:B------:R-:W-:Y:S01]  /*3780*/  LEA R35, R29, 0xc0800000, 0x17 ;  /* 0xc08000001d237811 */ /* 0x000fe200078eb8ff */
[----:B------:R-:W-:Y:S01]  /*3790*/  BSSY.RECONVERGENT B1, `(.L_x_99) ;  /* 0x0000036000017945 */ /* 0x000fe20003800200 */
[----:B------:R-:W-:Y:S02]  /*37a0*/  IADD3 R32, PT, PT, R31, -0x7f, RZ ;  /* 0xffffff811f207810 */ /* 0x000fe40007ffe0ff */
[----:B------:R-:W-:Y:S02]  /*37b0*/  IADD3 R35, PT, PT, -R35, R22, RZ ;  /* 0x0000001623237210 */ /* 0x000fe40007ffe1ff */
[----:B------:R-:W-:Y:S02]  /*37c0*/  IADD3 R29, PT, PT, R32, 0x7f, -R29 ;  /* 0x0000007f201d7810 */ /* 0x000fe40007ffe81d */
[----:B------:R-:W0:Y:S01]  /*37d0*/  MUFU.RCP R22, R35 ;  /* 0x0000002300167308 */ /* 0x000e220000001000 */
[----:B------:R-:W-:Y:S01]  /*37e0*/  FADD.FTZ R33, -R35, -RZ ;  /* 0x800000ff23217221 */ /* 0x000fe20000010100 */
[----:B------:R-:W-:-:S03]  /*37f0*/  IADD3 R29, PT, PT, R29, R28, RZ ;  /* 0x0000001c1d1d7210 */ /* 0x000fc60007ffe0ff */
[----:B0-----:R-:W-:-:S04]  /*3800*/  FFMA R31, R22, R33, 1 ;  /* 0x3f800000161f7423 */ /* 0x001fc80000000021 */
[----:B------:R-:W-:Y:S01]  /*3810*/  FFMA R31, R22, R31, R22 ;  /* 0x0000001f161f7223 */ /* 0x000fe20000000016 */
[----:B------:R-:W-:-:S04]  /*3820*/  IMAD R22, R32, -0x800000, R23 ;  /* 0xff80000020167824 */ /* 0x000fc800078e0217 */
[----:B------:R-:W-:-:S04]  /*3830*/  FFMA R34, R22, R31, RZ ;  /* 0x0000001f16227223 */ /* 0x000fc800000000ff */
[----:B------:R-:W-:-:S04]  /*3840*/  FFMA R23, R33, R34, R22 ;  /* 0x0000002221177223 */ /* 0x000fc80000000016 */
[----:B------:R-:W-:-:S04]  /*3850*/  FFMA R34, R31, R23, R34 ;  /* 0x000000171f227223 */ /* 0x000fc80000000022 */
[----:B------:R-:W-:-:S04]  /*3860*/  FFMA R33, R33, R34, R22 ;  /* 0x0000002221217223 */ /* 0x000fc80000000016 */
[----:B------:R-:W-:-:S05]  /*3870*/  FFMA R22, R31, R33, R34 ;  /* 0x000000211f167223 */ /* 0x000fca0000000022 */
[----:B------:R-:W-:-:S04]  /*3880*/  SHF.R.U32.HI R23, RZ, 0x17, R22 ;  /* 0x00000017ff177819 */ /* 0x000fc80000011616 */
[----:B------:R-:W-:-:S04]  /*3890*/  LOP3.LUT R28, R23, 0xff, RZ, 0xc0, !PT ;  /* 0x000000ff171c7812 */ /* 0x000fc800078ec0ff */
[----:B------:R-:W-:-:S04]  /*38a0*/  IADD3 R23, PT, PT, R28, R29, RZ ;  /* 0x0000001d1c177210 */ /* 0x000fc80007ffe0ff */
[----:B------:R-:W-:-:S04]  /*38b0*/  IADD3 R28, PT, PT, R23, -0x1, RZ ;  /* 0xffffffff171c7810 */ /* 0x000fc80007ffe0ff */
[----:B------:R-:W-:-:S13]  /*38c0*/  ISETP.GE.U32.AND P0, PT, R28, 0xfe, PT ;  /* 0x000000fe1c00780c */ /* 0x000fda0003f06070 */
[----:B------:R-:W-:Y:S05]  /*38d0*/  @!P0 BRA `(.L_x_100) ;  /* 0x0000000000808947 */ /* 0x000fea0003800000 */
[----:B------:R-:W-:-:S13]  /*38e0*/  ISETP.GT.AND P0, PT, R23, 0xfe, PT ;  /* 0x000000fe1700780c */ /* 0x000fda0003f04270 */
[----:B------:R-:W-:Y:S05]  /*38f0*/  @P0 BRA `(.L_x_101) ;  /* 0x00000000006c0947 */ /* 0x000fea0003800000 */
[----:B------:R-:W-:-:S13]  /*3900*/  ISETP.GE.AND P0, PT, R23, 0x1, PT ;  /* 0x000000011700780c */ /* 0x000fda0003f06270 */
[----:B------:R-:W-:Y:S05]  /*3910*/  @P0 BRA `(.L_x_102) ;  /* 0x0000000000740947 */ /* 0x000fea0003800000 */
[----:B------:R-:W-:Y:S02]  /*3920*/  ISETP.GE.AND P0, PT, R23, -0x18, PT ;  /* 0xffffffe81700780c */ /* 0x000fe40003f06270 */
[----:B------:R-:W-:-:S11]  /*3930*/  LOP3.LUT R22, R22, 0x80000000, RZ, 0xc0, !PT ;  /* 0x8000000016167812 */ /* 0x000fd600078ec0ff */
[----:B------:R-:W-:Y:S05]  /*3940*/  @!P0 BRA `(.L_x_102) ;  /* 0x0000000000688947 */ /* 0x000fea0003800000 */
[CCC-:B------:R-:W-:Y:S01]  /*3950*/  FFMA.RZ R28, R31.reuse, R33.reuse, R34.reuse ;  /* 0x000000211f1c7223 */ /* 0x1c0fe2000000c022 */
[CCC-:B------:R-:W-:Y:S01]  /*3960*/  FFMA.RP R29, R31.reuse, R33.reuse, R34.reuse ;  /* 0x000000211f1d7223 */ /* 0x1c0fe20000008022 */
[----:B------:R-:W-:Y:S01]  /*3970*/  FFMA.RM R34, R31, R33, R34 ;  /* 0x000000211f227223 */ /* 0x000fe20000004022 */
[C---:B------:R-:W-:Y:S02]  /*3980*/  IADD3 R31, PT, PT, R23.reuse, 0x20, RZ ;  /* 0x00000020171f7810 */ /* 0x040fe40007ffe0ff */
[----:B------:R-:W-:Y:S02]  /*3990*/  LOP3.LUT R28, R28, 0x7fffff, RZ, 0xc0, !PT ;  /* 0x007fffff1c1c7812 */ /* 0x000fe400078ec0ff */
[C---:B------:R-:W-:Y:S02]  /*39a0*/  ISETP.NE.AND P3, PT, R23.reuse, RZ, PT ;  /* 0x000000ff1700720c */ /* 0x040fe40003f65270 */
[----:B------:R-:W-:Y:S02]  /*39b0*/  LOP3.LUT R28, R28, 0x800000, RZ, 0xfc, !PT ;  /* 0x008000001c1c7812 */ /* 0x000fe400078efcff */
[----:B------:R-:W-:-:S02]  /*39c0*/  ISETP.NE.AND P2, PT, R23, RZ, PT ;  /* 0x000000ff1700720c */ /* 0x000fc40003f45270 */
[----:B------:R-:W-:Y:S02]  /*39d0*/  IADD3 R23, PT, PT, -R23, RZ, RZ ;  /* 0x000000ff17177210 */ /* 0x000fe40007ffe1ff */
[----:B------:R-:W-:Y:S02]  /*39e0*/  SHF.L.U32 R31, R28, R31, RZ ;  /* 0x0000001f1c1f7219 */ /* 0x000fe400000006ff */
[----:B------:R-:W-:Y:S02]  /*39f0*/  FSETP.NEU.FTZ.AND P0, PT, R29, R34, PT ;  /* 0x000000221d00720b */ /* 0x000fe40003f1d000 */
[----:B------:R-:W-:Y:S02]  /*3a00*/  SEL R23, R23, RZ, P3 ;  /* 0x000000ff17177207 */ /* 0x000fe40001800000 */
[----:B------:R-:W-:Y:S02]  /*3a10*/  ISETP.NE.AND P2, PT, R31, RZ, P2 ;  /* 0x000000ff1f00720c */ /* 0x000fe40001745270 */
[----:B------:R-:W-:-:S02]  /*3a20*/  SHF.R.U32.HI R32, RZ, R23, R28 ;  /* 0x00000017ff207219 */ /* 0x000fc4000001161c */
[----:B------:R-:W-:Y:S02]  /*3a30*/  PLOP3.LUT P0, PT, P0, P2, PT, 0xf8, 0x8f ;  /* 0x00000000008f781c */ /* 0x000fe40000705f70 */
[----:B------:R-:W-:Y:S02]  /*3a40*/  SHF.R.U32.HI R28, RZ, 0x1, R32 ;  /* 0x00000001ff1c7819 */ /* 0x000fe40000011620 */
[----:B------:R-:W-:-:S04]  /*3a50*/  SEL R23, RZ, 0x1, !P0 ;  /* 0x00000001ff177807 */ /* 0x000fc80004000000 */
[----:B------:R-:W-:-:S04]  /*3a60*/  LOP3.LUT R23, R23, 0x1, R28, 0xf8, !PT ;  /* 0x0000000117177812 */ /* 0x000fc800078ef81c */
[----:B------:R-:W-:-:S04]  /*3a70*/  LOP3.LUT R23, R23, R32, RZ, 0xc0, !PT ;  /* 0x0000002017177212 */ /* 0x000fc800078ec0ff */
[----:B------:R-:W-:-:S04]  /*3a80*/  IADD3 R23, PT, PT, R28, R23, RZ ;  /* 0x000000171c177210 */ /* 0x000fc80007ffe0ff */
[----:B------:R-:W-:Y:S01]  /*3a90*/  LOP3.LUT R22, R23, R22, RZ, 0xfc, !PT ;  /* 0x0000001617167212 */ /* 0x000fe200078efcff */
[----:B------:R-:W-:Y:S06]  /*3aa0*/  BRA `(.L_x_102) ;  /* 0x0000000000107947 */ /* 0x000fec0003800000 */
.L_x_101:
[----:B------:R-:W-:-:S04]  /*3ab0*/  LOP3.LUT R22, R22, 0x80000000, RZ, 0xc0, !PT ;  /* 0x8000000016167812 */ /* 0x000fc800078ec0ff */
[----:B------:R-:W-:Y:S01]  /*3ac0*/  LOP3.LUT R22, R22, 0x7f800000, RZ, 0xfc, !PT ;  /* 0x7f80000016167812 */ /* 0x000fe200078efcff */
[----:B------:R-:W-:Y:S06]  /*3ad0*/  BRA `(.L_x_102) ;  /* 0x0000000000047947 */ /* 0x000fec0003800000 */
.L_x_100:
[----:B------:R-:W-:-:S07]  /*3ae0*/  LEA R22, R29, R22, 0x17 ;  /* 0x000000161d167211 */ /* 0x000fce00078eb8ff */
.L_x_102:
[----:B------:R-:W-:Y:S05]  /*3af0*/  BSYNC.RECONVERGENT B1 ;  /* 0x0000000000017941 */ /* 0x000fea0003800200 */
.L_x_99:
[----:B------:R-:W-:Y:S05]  /*3b00*/  BRA `(.L_x_103) ;  /* 0x0000000000207947 */ /* 0x000fea0003800000 */
.L_x_98:
[----:B------:R-:W-:-:S04]  /*3b10*/  LOP3.LUT R22, R22, 0x80000000, R23, 0x48, !PT ;  /* 0x8000000016167812 */ /* 0x000fc800078e4817 */
[----:B------:R-:W-:Y:S01]  /*3b20*/  LOP3.LUT R22, R22, 0x7f800000, RZ, 0xfc, !PT ;  /* 0x7f80000016167812 */ /* 0x000fe200078efcff */
[----:B------:R-:W-:Y:S06]  /*3b30*/  BRA `(.L_x_103) ;  /* 0x0000000000147947 */ /* 0x000fec0003800000 */
.L_x_97:
[----:B------:R-:W-:Y:S01]  /*3b40*/  LOP3.LUT R22, R22, 0x80000000, R23, 0x48, !PT ;  /* 0x8000000016167812 */ /* 0x000fe200078e4817 */
[----:B------:R-:W-:Y:S06]  /*3b50*/  BRA `(.L_x_103) ;  /* 0x00000000000c7947 */ /* 0x000fec0003800000 */
.L_x_96:
[----:B------:R-:W0:Y:S01]  /*3b60*/  MUFU.RSQ R22, -QNAN ;  /* 0xffc0000000167908 */ /* 0x000e220000001400 */
[----:B------:R-:W-:Y:S05]  /*3b70*/  BRA `(.L_x_103) ;  /* 0x0000000000047947 */ /* 0x000fea0003800000 */
.L_x_95:
[----:B------:R-:W-:-:S07]  /*3b80*/  FADD.FTZ R22, R23, R22 ;  /* 0x0000001617167221 */ /* 0x000fce0000010000 */
.L_x_103:
[----:B------:R-:W-:Y:S05]  /*3b90*/  BSYNC.RECONVERGENT B0 ;  /* 0x0000000000007941 */ /* 0x000fea0003800200 */
.L_x_93:
[----:B------:R-:W-:-:S04]  /*3ba0*/  HFMA2 R31, -RZ, RZ, 0, 0 ;  /* 0x00000000ff1f7431 */ /* 0x000fc800000001ff */
[----:B0-----:R-:W-:Y:S05]  /*3bb0*/  RET.REL.NODEC R30 `(_Z25layerNorm_backward_kernelPfS_S_PKfS1_S1_S1_S1_j) ;  /* 0xffffffc41e107950 */ /* 0x001fea0003c3ffff */
.L_x_104:
[----:B------:R-:W-:-:S00]  /*3bc0*/  BRA `(.L_x_104) ;  /* 0xfffffffc00fc7947 */ /* 0x000fc0000383ffff */
[----:B------:R-:W-:-:S00]  /*3bd0*/  NOP ;  /* 0x0000000000007918 */ /* 0x000fc00000000000 */
        /* <DEDUP_REMOVED lines=10> */
.L_x_105:


//--------------------- .nv.shared._Z25layerNorm_backward_kernelPfS_S_PKfS1_S1_S1_S1_j --------------------------
	.section	.nv.shared._Z25layerNorm_backward_kernelPfS_S_PKfS1_S1_S1_S1_j,"aw",@nobits
	.sectionflags	@""
	.align	16
	.zero		1024


//--------------------- .nv.shared.reserved.0     --------------------------
	.section	.nv.shared.reserved.0,"aw",@nobits
	.weak		__nv_reservedSMEM_offset_0_alias
	.size		__nv_reservedSMEM_offset_0_alias, 0, 64
	.other		__nv_reservedSMEM_offset_0_alias,@"STO_CUDA_RESERVED_SHARED STV_DEFAULT"
__nv_reservedSMEM_offset_0_alias:
	.zero		0
	.zero		64


//--------------------- .nv.global                --------------------------
	.section	.nv.global,"aw",@nobits
.nv.global:
	.type		_ZN34_INTERNAL_f6240634_4_k_cu_36828e254cuda3std6ranges3__45__cpo9iter_moveE,@object
	.size		_ZN34_INTERNAL_f6240634_4_k_cu_36828e254cuda3std6ranges3__45__cpo9iter_moveE,(_ZN34_INTERNAL_f6240634_4_k_cu_36828e254cuda3std3__436_GLOBAL__N__f6240634_4_k_cu_36828e256ignoreE - _ZN34_INTERNAL_f6240634_4_k_cu_36828e254cuda3std6ranges3__45__cpo9iter_moveE)
_ZN34_INTERNAL_f6240634_4_k_cu_36828e254cuda3std6ranges3__45__cpo9iter_moveE:
	.zero		1
	.type		_ZN34_INTERNAL_f6240634_4_k_cu_36828e254cuda3std3__436_GLOBAL__N__f6240634_4_k_cu_36828e256ignoreE,@object
	.size		_ZN34_INTERNAL_f6240634_4_k_cu_36828e254cuda3std3__436_GLOBAL__N__f6240634_4_k_cu_36828e256ignoreE,(_ZN34_INTERNAL_f6240634_4_k_cu_36828e254cuda3std3__45__cpo4cendE - _ZN34_INTERNAL_f6240634_4_k_cu_36828e254cuda3std3__436_GLOBAL__N__f6240634_4_k_cu_36828e256ignoreE)
_ZN34_INTERNAL_f6240634_4_k_cu_36828e254cuda3std3__436_GLOBAL__N__f6240634_4_k_cu_36828e256ignoreE:
	.zero		1
	.type		_ZN34_INTERNAL_f6240634_4_k_cu_36828e254cuda3std3__45__cpo4cendE,@object
	.size		_ZN34_INTERNAL_f6240634_4_k_cu_36828e254cuda3std3__45__cpo4cendE,(_ZN34_INTERNAL_f6240634_4_k_cu_36828e254cuda3std3__45__cpo3endE - _ZN34_INTERNAL_f6240634_4_k_cu_36828e254cuda3std3__45__cpo4cendE)
_ZN34_INTERNAL_f6240634_4_k_cu_36828e254cuda3std3__45__cpo4cendE:
	.zero		1
	.type		_ZN34_INTERNAL_f6240634_4_k_cu_36828e254cuda3std3__45__cpo3endE,@object
	.size		_ZN34_INTERNAL_f6240634_4_k_cu_36828e254cuda3std3__45__cpo3endE,(_ZN34_INTERNAL_f6240634_4_k_cu_36828e254cuda3std3__48in_placeE - _ZN34_INTERNAL_f6240634_4_k_cu_36828e254cuda3std3__45__cpo3endE)
_ZN34_INTERNAL_f6240634_4_k_cu_36828e254cuda3std3__45__cpo3endE:
	.zero		1
	.type		_ZN34_INTERNAL_f6240634_4_k_cu_36828e254cuda3std3__48in_placeE,@object
	.size		_ZN34_INTERNAL_f6240634_4_k_cu_36828e254cuda3std3__48in_placeE,(_ZN34_INTERNAL_f6240634_4_k_cu_36828e254cuda3std6ranges3__45__cpo7advanceE - _ZN34_INTERNAL_f6240634_4_k_cu_36828e254cuda3std3__48in_placeE)
_ZN34_INTERNAL_f6240634_4_k_cu_36828e254cuda3std3__48in_placeE:
	.zero		1
	.type		_ZN34_INTERNAL_f6240634_4_k_cu_36828e254cuda3std6ranges3__45__cpo7advanceE,@object
	.size		_ZN34_INTERNAL_f6240634_4_k_cu_36828e254cuda3std6ranges3__45__cpo7advanceE,(_ZN34_INTERNAL_f6240634_4_k_cu_36828e254cuda3std3__45__cpo5beginE - _ZN34_INTERNAL_f6240634_4_k_cu_36828e254cuda3std6ranges3__45__cpo7advanceE)
_ZN34_INTERNAL_f6240634_4_k_cu_36828e254cuda3std6ranges3__45__cpo7advanceE:
	.zero		1
	.type		_ZN34_INTERNAL_f6240634_4_k_cu_36828e254cuda3std3__45__cpo5beginE,@object
	.size		_ZN34_INTERNAL_f6240634_4_k_cu_36828e254cuda3std3__45__cpo5beginE,(_ZN34_INTERNAL_f6240634_4_k_cu_36828e254cuda3std3__419piecewise_constructE - _ZN34_INTERNAL_f6240634_4_k_cu_36828e254cuda3std3__45__cpo5beginE)
_ZN34_INTERNAL_f6240634_4_k_cu_36828e254cuda3std3__45__cpo5beginE:
	.zero		1
	.type		_ZN34_INTERNAL_f6240634_4_k_cu_36828e254cuda3std3__419piecewise_constructE,@object
	.size		_ZN34_INTERNAL_f6240634_4_k_cu_36828e254cuda3std3__419piecewise_constructE,(_ZN34_INTERNAL_f6240634_4_k_cu_36828e254cuda3std3__45__cpo6cbeginE - _ZN34_INTERNAL_f6240634_4_k_cu_36828e254cuda3std3__419piecewise_constructE)
_ZN34_INTERNAL_f6240634_4_k_cu_36828e254cuda3std3__419piecewise_constructE:
	.zero		1
	.type		_ZN34_INTERNAL_f6240634_4_k_cu_36828e254cuda3std3__45__cpo6cbeginE,@object
	.size		_ZN34_INTERNAL_f6240634_4_k_cu_36828e254cuda3std3__45__cpo6cbeginE,(_ZN34_INTERNAL_f6240634_4_k_cu_36828e254cuda3std6ranges3__45__cpo4swapE - _ZN34_INTERNAL_f6240634_4_k_cu_36828e254cuda3std3__45__cpo6cbeginE)
_ZN34_INTERNAL_f6240634_4_k_cu_36828e254cuda3std3__45__cpo6cbeginE:
	.zero		1
	.type		_ZN34_INTERNAL_f6240634_4_k_cu_36828e254cuda3std6ranges3__45__cpo4swapE,@object
	.size		_ZN34_INTERNAL_f6240634_4_k_cu_36828e254cuda3std6ranges3__45__cpo4swapE,(.L_7 - _ZN34_INTERNAL_f6240634_4_k_cu_36828e254cuda3std6ranges3__45__cpo4swapE)
_ZN34_INTERNAL_f6240634_4_k_cu_36828e254cuda3std6ranges3__45__cpo4swapE:
	.zero		1
.L_7:


//--------------------- .nv.constant0._Z25layerNorm_backward_kernelPfS_S_PKfS1_S1_S1_S1_j --------------------------
	.section	.nv.constant0._Z25layerNorm_backward_kernelPfS_S_PKfS1_S1_S1_S1_j,"a",@progbits
	.sectionflags	@""
	.align	4
.nv.constant0._Z25layerNorm_backward_kernelPfS_S_PKfS1_S1_S1_S1_j:
	.zero		964


//--------------------- SYMBOLS --------------------------

	.type		.nv.reservedSmem.offset0,@object
	.size		.nv.reservedSmem.offset0,0x4
	.type		.nv.reservedSmem.cap,@object
	.size		.nv.reservedSmem.cap,0x4
